//
// Generated by NVIDIA NVVM Compiler
//
// Compiler Build ID: CL-36424714
// Cuda compilation tools, release 13.0, V13.0.88
// Based on NVVM 20.0.0
//

.version 9.0
.target sm_100
.address_size 64

	// .globl	_Z17convolutionRowGPUPfPKfS1_iii

.visible .entry _Z17convolutionRowGPUPfPKfS1_iii(
	.param .u64 .ptr .align 1 _Z17convolutionRowGPUPfPKfS1_iii_param_0,
	.param .u64 .ptr .align 1 _Z17convolutionRowGPUPfPKfS1_iii_param_1,
	.param .u64 .ptr .align 1 _Z17convolutionRowGPUPfPKfS1_iii_param_2,
	.param .u32 _Z17convolutionRowGPUPfPKfS1_iii_param_3,
	.param .u32 _Z17convolutionRowGPUPfPKfS1_iii_param_4,
	.param .u32 _Z17convolutionRowGPUPfPKfS1_iii_param_5
)
{
	.reg .pred 	%p<52>;
	.reg .b32 	%r<66>;
	.reg .b32 	%f<86>;
	.reg .b64 	%rd<25>;

	ld.param.u64 	%rd10, [_Z17convolutionRowGPUPfPKfS1_iii_param_0];
	ld.param.u64 	%rd11, [_Z17convolutionRowGPUPfPKfS1_iii_param_1];
	ld.param.u64 	%rd12, [_Z17convolutionRowGPUPfPKfS1_iii_param_2];
	ld.param.u32 	%r27, [_Z17convolutionRowGPUPfPKfS1_iii_param_3];
	ld.param.u32 	%r28, [_Z17convolutionRowGPUPfPKfS1_iii_param_5];
	cvta.to.global.u64 	%rd1, %rd12;
	cvta.to.global.u64 	%rd2, %rd11;
	mov.u32 	%r29, %ctaid.x;
	mov.u32 	%r30, %ntid.x;
	mov.u32 	%r31, %tid.x;
	mad.lo.s32 	%r1, %r29, %r30, %r31;
	setp.lt.s32 	%p1, %r28, 0;
	@%p1 bra 	$L__BB0_40;
	cvta.to.global.u64 	%rd13, %rd10;
	neg.s32 	%r64, %r28;
	mov.u32 	%r32, %tid.y;
	mov.u32 	%r33, %ntid.y;
	mov.u32 	%r34, %ctaid.y;
	mad.lo.s32 	%r35, %r34, %r33, %r32;
	mad.lo.s32 	%r3, %r27, %r35, %r1;
	mul.wide.s32 	%rd14, %r3, 4;
	add.s64 	%rd3, %rd13, %rd14;
	setp.lt.u32 	%p2, %r28, 4;
	mov.f32 	%f78, 0f00000000;
	@%p2 bra 	$L__BB0_21;
	shl.b32 	%r59, %r28, 1;
	sub.s32 	%r62, 3, %r28;
	and.b32  	%r36, %r59, -8;
	neg.s32 	%r61, %r36;
	sub.s32 	%r60, %r3, %r28;
	sub.s32 	%r58, %r1, %r28;
	mov.f32 	%f78, 0f00000000;
$L__BB0_3:
	.pragma "nounroll";
	setp.lt.s32 	%p3, %r58, 0;
	setp.ge.s32 	%p4, %r58, %r27;
	mul.wide.s32 	%rd15, %r59, 4;
	add.s64 	%rd4, %rd1, %rd15;
	mul.wide.s32 	%rd16, %r60, 4;
	add.s64 	%rd5, %rd2, %rd16;
	or.pred  	%p5, %p3, %p4;
	@%p5 bra 	$L__BB0_5;
	ld.global.f32 	%f37, [%rd5];
	ld.global.f32 	%f38, [%rd4];
	fma.rn.f32 	%f78, %f37, %f38, %f78;
$L__BB0_5:
	st.global.f32 	[%rd3], %f78;
	add.s32 	%r37, %r58, 1;
	setp.lt.s32 	%p6, %r37, 0;
	setp.ge.s32 	%p7, %r37, %r27;
	or.pred  	%p8, %p6, %p7;
	@%p8 bra 	$L__BB0_7;
	ld.global.f32 	%f39, [%rd5+4];
	ld.global.f32 	%f40, [%rd4+-4];
	fma.rn.f32 	%f78, %f39, %f40, %f78;
$L__BB0_7:
	st.global.f32 	[%rd3], %f78;
	add.s32 	%r38, %r58, 2;
	setp.lt.s32 	%p9, %r38, 0;
	setp.ge.s32 	%p10, %r38, %r27;
	or.pred  	%p11, %p9, %p10;
	@%p11 bra 	$L__BB0_9;
	ld.global.f32 	%f41, [%rd5+8];
	ld.global.f32 	%f42, [%rd4+-8];
	fma.rn.f32 	%f78, %f41, %f42, %f78;
$L__BB0_9:
	st.global.f32 	[%rd3], %f78;
	add.s32 	%r39, %r58, 3;
	setp.lt.s32 	%p12, %r39, 0;
	setp.ge.s32 	%p13, %r39, %r27;
	or.pred  	%p14, %p12, %p13;
	@%p14 bra 	$L__BB0_11;
	ld.global.f32 	%f43, [%rd5+12];
	ld.global.f32 	%f44, [%rd4+-12];
	fma.rn.f32 	%f78, %f43, %f44, %f78;
$L__BB0_11:
	st.global.f32 	[%rd3], %f78;
	add.s32 	%r40, %r58, 4;
	setp.lt.s32 	%p15, %r40, 0;
	setp.ge.s32 	%p16, %r40, %r27;
	or.pred  	%p17, %p15, %p16;
	@%p17 bra 	$L__BB0_13;
	ld.global.f32 	%f45, [%rd5+16];
	ld.global.f32 	%f46, [%rd4+-16];
	fma.rn.f32 	%f78, %f45, %f46, %f78;
$L__BB0_13:
	st.global.f32 	[%rd3], %f78;
	add.s32 	%r41, %r58, 5;
	setp.lt.s32 	%p18, %r41, 0;
	setp.ge.s32 	%p19, %r41, %r27;
	or.pred  	%p20, %p18, %p19;
	@%p20 bra 	$L__BB0_15;
	ld.global.f32 	%f47, [%rd5+20];
	ld.global.f32 	%f48, [%rd4+-20];
	fma.rn.f32 	%f78, %f47, %f48, %f78;
$L__BB0_15:
	st.global.f32 	[%rd3], %f78;
	add.s32 	%r42, %r58, 6;
	setp.lt.s32 	%p21, %r42, 0;
	setp.ge.s32 	%p22, %r42, %r27;
	or.pred  	%p23, %p21, %p22;
	@%p23 bra 	$L__BB0_17;
	ld.global.f32 	%f49, [%rd5+24];
	ld.global.f32 	%f50, [%rd4+-24];
	fma.rn.f32 	%f78, %f49, %f50, %f78;
$L__BB0_17:
	st.global.f32 	[%rd3], %f78;
	add.s32 	%r43, %r58, 7;
	setp.lt.s32 	%p24, %r43, 0;
	setp.ge.s32 	%p25, %r43, %r27;
	or.pred  	%p26, %p24, %p25;
	@%p26 bra 	$L__BB0_19;
	ld.global.f32 	%f51, [%rd5+28];
	ld.global.f32 	%f52, [%rd4+-28];
	fma.rn.f32 	%f78, %f51, %f52, %f78;
$L__BB0_19:
	st.global.f32 	[%rd3], %f78;
	add.s32 	%r62, %r62, 8;
	add.s32 	%r61, %r61, 8;
	add.s32 	%r60, %r60, 8;
	add.s32 	%r59, %r59, -8;
	add.s32 	%r58, %r58, 8;
	setp.ne.s32 	%p27, %r61, 0;
	@%p27 bra 	$L__BB0_3;
	add.s32 	%r64, %r62, -3;
$L__BB0_21:
	shl.b32 	%r44, %r28, 1;
	and.b32  	%r45, %r44, 6;
	setp.lt.u32 	%p28, %r45, 3;
	@%p28 bra 	$L__BB0_31;
	add.s32 	%r21, %r64, %r1;
	setp.lt.s32 	%p29, %r21, 0;
	setp.ge.s32 	%p30, %r21, %r27;
	sub.s32 	%r46, %r28, %r64;
	mul.wide.s32 	%rd17, %r46, 4;
	add.s64 	%rd6, %rd1, %rd17;
	add.s32 	%r47, %r3, %r64;
	mul.wide.s32 	%rd18, %r47, 4;
	add.s64 	%rd7, %rd2, %rd18;
	or.pred  	%p31, %p29, %p30;
	@%p31 bra 	$L__BB0_24;
	ld.global.f32 	%f53, [%rd7];
	ld.global.f32 	%f54, [%rd6];
	fma.rn.f32 	%f78, %f53, %f54, %f78;
$L__BB0_24:
	st.global.f32 	[%rd3], %f78;
	add.s32 	%r48, %r21, 1;
	setp.lt.s32 	%p32, %r48, 0;
	setp.ge.s32 	%p33, %r48, %r27;
	or.pred  	%p34, %p32, %p33;
	@%p34 bra 	$L__BB0_26;
	ld.global.f32 	%f55, [%rd7+4];
	ld.global.f32 	%f56, [%rd6+-4];
	fma.rn.f32 	%f78, %f55, %f56, %f78;
$L__BB0_26:
	st.global.f32 	[%rd3], %f78;
	add.s32 	%r49, %r21, 2;
	setp.lt.s32 	%p35, %r49, 0;
	setp.ge.s32 	%p36, %r49, %r27;
	or.pred  	%p37, %p35, %p36;
	@%p37 bra 	$L__BB0_28;
	ld.global.f32 	%f57, [%rd7+8];
	ld.global.f32 	%f58, [%rd6+-8];
	fma.rn.f32 	%f78, %f57, %f58, %f78;
$L__BB0_28:
	st.global.f32 	[%rd3], %f78;
	add.s32 	%r50, %r21, 3;
	setp.lt.s32 	%p38, %r50, 0;
	setp.ge.s32 	%p39, %r50, %r27;
	or.pred  	%p40, %p38, %p39;
	@%p40 bra 	$L__BB0_30;
	ld.global.f32 	%f59, [%rd7+12];
	ld.global.f32 	%f60, [%rd6+-12];
	fma.rn.f32 	%f78, %f59, %f60, %f78;
$L__BB0_30:
	st.global.f32 	[%rd3], %f78;
	add.s32 	%r64, %r64, 4;
$L__BB0_31:
	and.b32  	%r51, %r28, 1;
	setp.eq.b32 	%p41, %r51, 1;
	not.pred 	%p42, %p41;
	@%p42 bra 	$L__BB0_37;
	add.s32 	%r24, %r64, %r1;
	setp.lt.s32 	%p43, %r24, 0;
	setp.ge.s32 	%p44, %r24, %r27;
	sub.s32 	%r52, %r28, %r64;
	mul.wide.s32 	%rd19, %r52, 4;
	add.s64 	%rd8, %rd1, %rd19;
	add.s32 	%r53, %r3, %r64;
	mul.wide.s32 	%rd20, %r53, 4;
	add.s64 	%rd9, %rd2, %rd20;
	or.pred  	%p45, %p43, %p44;
	@%p45 bra 	$L__BB0_34;
	ld.global.f32 	%f61, [%rd9];
	ld.global.f32 	%f62, [%rd8];
	fma.rn.f32 	%f78, %f61, %f62, %f78;
$L__BB0_34:
	st.global.f32 	[%rd3], %f78;
	add.s32 	%r54, %r24, 1;
	setp.lt.s32 	%p46, %r54, 0;
	setp.ge.s32 	%p47, %r54, %r27;
	or.pred  	%p48, %p46, %p47;
	@%p48 bra 	$L__BB0_36;
	ld.global.f32 	%f63, [%rd9+4];
	ld.global.f32 	%f64, [%rd8+-4];
	fma.rn.f32 	%f78, %f63, %f64, %f78;
$L__BB0_36:
	st.global.f32 	[%rd3], %f78;
	add.s32 	%r64, %r64, 2;
$L__BB0_37:
	add.s32 	%r55, %r64, %r1;
	setp.lt.s32 	%p49, %r55, 0;
	setp.ge.s32 	%p50, %r55, %r27;
	or.pred  	%p51, %p49, %p50;
	@%p51 bra 	$L__BB0_39;
	add.s32 	%r56, %r3, %r64;
	mul.wide.s32 	%rd21, %r56, 4;
	add.s64 	%rd22, %rd2, %rd21;
	ld.global.f32 	%f65, [%rd22];
	sub.s32 	%r57, %r28, %r64;
	mul.wide.s32 	%rd23, %r57, 4;
	add.s64 	%rd24, %rd1, %rd23;
	ld.global.f32 	%f66, [%rd24];
	fma.rn.f32 	%f78, %f65, %f66, %f78;
$L__BB0_39:
	st.global.f32 	[%rd3], %f78;
$L__BB0_40:
	ret;

}
	// .globl	_Z20convolutionColumnGPUPfPKfS1_iii
.visible .entry _Z20convolutionColumnGPUPfPKfS1_iii(
	.param .u64 .ptr .align 1 _Z20convolutionColumnGPUPfPKfS1_iii_param_0,
	.param .u64 .ptr .align 1 _Z20convolutionColumnGPUPfPKfS1_iii_param_1,
	.param .u64 .ptr .align 1 _Z20convolutionColumnGPUPfPKfS1_iii_param_2,
	.param .u32 _Z20convolutionColumnGPUPfPKfS1_iii_param_3,
	.param .u32 _Z20convolutionColumnGPUPfPKfS1_iii_param_4,
	.param .u32 _Z20convolutionColumnGPUPfPKfS1_iii_param_5
)
{
	.reg .pred 	%p<52>;
	.reg .b32 	%r<108>;
	.reg .b32 	%f<86>;
	.reg .b64 	%rd<47>;

	ld.param.u64 	%rd7, [_Z20convolutionColumnGPUPfPKfS1_iii_param_0];
	ld.param.u64 	%rd8, [_Z20convolutionColumnGPUPfPKfS1_iii_param_1];
	ld.param.u64 	%rd9, [_Z20convolutionColumnGPUPfPKfS1_iii_param_2];
	ld.param.u32 	%r54, [_Z20convolutionColumnGPUPfPKfS1_iii_param_3];
	ld.param.u32 	%r55, [_Z20convolutionColumnGPUPfPKfS1_iii_param_4];
	ld.param.u32 	%r56, [_Z20convolutionColumnGPUPfPKfS1_iii_param_5];
	cvta.to.global.u64 	%rd1, %rd9;
	cvta.to.global.u64 	%rd2, %rd8;
	mov.u32 	%r57, %ctaid.x;
	mov.u32 	%r58, %ntid.x;
	mov.u32 	%r59, %tid.x;
	mad.lo.s32 	%r1, %r57, %r58, %r59;
	mov.u32 	%r60, %ctaid.y;
	mov.u32 	%r61, %ntid.y;
	mov.u32 	%r62, %tid.y;
	mad.lo.s32 	%r2, %r60, %r61, %r62;
	setp.lt.s32 	%p1, %r56, 0;
	@%p1 bra 	$L__BB1_40;
	cvta.to.global.u64 	%rd10, %rd7;
	neg.s32 	%r106, %r56;
	mad.lo.s32 	%r63, %r54, %r2, %r1;
	mul.wide.s32 	%rd11, %r63, 4;
	add.s64 	%rd3, %rd10, %rd11;
	setp.lt.u32 	%p2, %r56, 4;
	mov.f32 	%f78, 0f00000000;
	@%p2 bra 	$L__BB1_21;
	shl.b32 	%r102, %r56, 1;
	sub.s32 	%r104, 3, %r56;
	and.b32  	%r64, %r102, -8;
	neg.s32 	%r103, %r64;
	sub.s32 	%r101, %r2, %r56;
	mul.lo.s32 	%r65, %r54, %r101;
	add.s32 	%r66, %r65, %r54;
	add.s32 	%r100, %r1, %r66;
	shl.b32 	%r9, %r54, 3;
	add.s32 	%r67, %r101, 2;
	mad.lo.s32 	%r99, %r54, %r67, %r1;
	add.s32 	%r68, %r101, 3;
	mad.lo.s32 	%r98, %r54, %r68, %r1;
	add.s32 	%r69, %r101, 4;
	mad.lo.s32 	%r97, %r54, %r69, %r1;
	add.s32 	%r70, %r101, 5;
	mad.lo.s32 	%r96, %r54, %r70, %r1;
	add.s32 	%r71, %r101, 6;
	mad.lo.s32 	%r95, %r54, %r71, %r1;
	add.s32 	%r72, %r101, 7;
	mad.lo.s32 	%r94, %r54, %r72, %r1;
	add.s32 	%r93, %r1, %r65;
	mov.f32 	%f78, 0f00000000;
$L__BB1_3:
	.pragma "nounroll";
	setp.lt.s32 	%p3, %r101, 0;
	setp.ge.s32 	%p4, %r101, %r55;
	mul.wide.s32 	%rd12, %r102, 4;
	add.s64 	%rd4, %rd1, %rd12;
	or.pred  	%p5, %p3, %p4;
	@%p5 bra 	$L__BB1_5;
	mul.wide.s32 	%rd13, %r93, 4;
	add.s64 	%rd14, %rd2, %rd13;
	ld.global.f32 	%f37, [%rd14];
	ld.global.f32 	%f38, [%rd4];
	fma.rn.f32 	%f78, %f37, %f38, %f78;
$L__BB1_5:
	st.global.f32 	[%rd3], %f78;
	add.s32 	%r73, %r101, 1;
	setp.lt.s32 	%p6, %r73, 0;
	setp.ge.s32 	%p7, %r73, %r55;
	or.pred  	%p8, %p6, %p7;
	@%p8 bra 	$L__BB1_7;
	mul.wide.s32 	%rd15, %r100, 4;
	add.s64 	%rd16, %rd2, %rd15;
	ld.global.f32 	%f39, [%rd16];
	ld.global.f32 	%f40, [%rd4+-4];
	fma.rn.f32 	%f78, %f39, %f40, %f78;
$L__BB1_7:
	st.global.f32 	[%rd3], %f78;
	add.s32 	%r74, %r101, 2;
	setp.lt.s32 	%p9, %r74, 0;
	setp.ge.s32 	%p10, %r74, %r55;
	or.pred  	%p11, %p9, %p10;
	@%p11 bra 	$L__BB1_9;
	mul.wide.s32 	%rd17, %r99, 4;
	add.s64 	%rd18, %rd2, %rd17;
	ld.global.f32 	%f41, [%rd18];
	ld.global.f32 	%f42, [%rd4+-8];
	fma.rn.f32 	%f78, %f41, %f42, %f78;
$L__BB1_9:
	st.global.f32 	[%rd3], %f78;
	add.s32 	%r75, %r101, 3;
	setp.lt.s32 	%p12, %r75, 0;
	setp.ge.s32 	%p13, %r75, %r55;
	or.pred  	%p14, %p12, %p13;
	@%p14 bra 	$L__BB1_11;
	mul.wide.s32 	%rd19, %r98, 4;
	add.s64 	%rd20, %rd2, %rd19;
	ld.global.f32 	%f43, [%rd20];
	ld.global.f32 	%f44, [%rd4+-12];
	fma.rn.f32 	%f78, %f43, %f44, %f78;
$L__BB1_11:
	st.global.f32 	[%rd3], %f78;
	add.s32 	%r76, %r101, 4;
	setp.lt.s32 	%p15, %r76, 0;
	setp.ge.s32 	%p16, %r76, %r55;
	or.pred  	%p17, %p15, %p16;
	@%p17 bra 	$L__BB1_13;
	mul.wide.s32 	%rd21, %r97, 4;
	add.s64 	%rd22, %rd2, %rd21;
	ld.global.f32 	%f45, [%rd22];
	ld.global.f32 	%f46, [%rd4+-16];
	fma.rn.f32 	%f78, %f45, %f46, %f78;
$L__BB1_13:
	st.global.f32 	[%rd3], %f78;
	add.s32 	%r77, %r101, 5;
	setp.lt.s32 	%p18, %r77, 0;
	setp.ge.s32 	%p19, %r77, %r55;
	or.pred  	%p20, %p18, %p19;
	@%p20 bra 	$L__BB1_15;
	mul.wide.s32 	%rd23, %r96, 4;
	add.s64 	%rd24, %rd2, %rd23;
	ld.global.f32 	%f47, [%rd24];
	ld.global.f32 	%f48, [%rd4+-20];
	fma.rn.f32 	%f78, %f47, %f48, %f78;
$L__BB1_15:
	st.global.f32 	[%rd3], %f78;
	add.s32 	%r78, %r101, 6;
	setp.lt.s32 	%p21, %r78, 0;
	setp.ge.s32 	%p22, %r78, %r55;
	or.pred  	%p23, %p21, %p22;
	@%p23 bra 	$L__BB1_17;
	mul.wide.s32 	%rd25, %r95, 4;
	add.s64 	%rd26, %rd2, %rd25;
	ld.global.f32 	%f49, [%rd26];
	ld.global.f32 	%f50, [%rd4+-24];
	fma.rn.f32 	%f78, %f49, %f50, %f78;
$L__BB1_17:
	st.global.f32 	[%rd3], %f78;
	add.s32 	%r79, %r101, 7;
	setp.lt.s32 	%p24, %r79, 0;
	setp.ge.s32 	%p25, %r79, %r55;
	or.pred  	%p26, %p24, %p25;
	@%p26 bra 	$L__BB1_19;
	mul.wide.s32 	%rd27, %r94, 4;
	add.s64 	%rd28, %rd2, %rd27;
	ld.global.f32 	%f51, [%rd28];
	ld.global.f32 	%f52, [%rd4+-28];
	fma.rn.f32 	%f78, %f51, %f52, %f78;
$L__BB1_19:
	st.global.f32 	[%rd3], %f78;
	add.s32 	%r104, %r104, 8;
	add.s32 	%r103, %r103, 8;
	add.s32 	%r102, %r102, -8;
	add.s32 	%r101, %r101, 8;
	add.s32 	%r100, %r100, %r9;
	add.s32 	%r99, %r99, %r9;
	add.s32 	%r98, %r98, %r9;
	add.s32 	%r97, %r97, %r9;
	add.s32 	%r96, %r96, %r9;
	add.s32 	%r95, %r95, %r9;
	add.s32 	%r94, %r94, %r9;
	add.s32 	%r93, %r93, %r9;
	setp.ne.s32 	%p27, %r103, 0;
	@%p27 bra 	$L__BB1_3;
	add.s32 	%r106, %r104, -3;
$L__BB1_21:
	shl.b32 	%r80, %r56, 1;
	and.b32  	%r81, %r80, 6;
	setp.lt.u32 	%p28, %r81, 3;
	@%p28 bra 	$L__BB1_31;
	add.s32 	%r43, %r106, %r2;
	setp.lt.s32 	%p29, %r43, 0;
	setp.ge.s32 	%p30, %r43, %r55;
	sub.s32 	%r82, %r56, %r106;
	mul.wide.s32 	%rd29, %r82, 4;
	add.s64 	%rd5, %rd1, %rd29;
	or.pred  	%p31, %p29, %p30;
	@%p31 bra 	$L__BB1_24;
	mad.lo.s32 	%r83, %r43, %r54, %r1;
	mul.wide.s32 	%rd30, %r83, 4;
	add.s64 	%rd31, %rd2, %rd30;
	ld.global.f32 	%f53, [%rd31];
	ld.global.f32 	%f54, [%rd5];
	fma.rn.f32 	%f78, %f53, %f54, %f78;
$L__BB1_24:
	st.global.f32 	[%rd3], %f78;
	add.s32 	%r44, %r43, 1;
	setp.lt.s32 	%p32, %r44, 0;
	setp.ge.s32 	%p33, %r44, %r55;
	or.pred  	%p34, %p32, %p33;
	@%p34 bra 	$L__BB1_26;
	mad.lo.s32 	%r84, %r44, %r54, %r1;
	mul.wide.s32 	%rd32, %r84, 4;
	add.s64 	%rd33, %rd2, %rd32;
	ld.global.f32 	%f55, [%rd33];
	ld.global.f32 	%f56, [%rd5+-4];
	fma.rn.f32 	%f78, %f55, %f56, %f78;
$L__BB1_26:
	st.global.f32 	[%rd3], %f78;
	add.s32 	%r45, %r43, 2;
	setp.lt.s32 	%p35, %r45, 0;
	setp.ge.s32 	%p36, %r45, %r55;
	or.pred  	%p37, %p35, %p36;
	@%p37 bra 	$L__BB1_28;
	mad.lo.s32 	%r85, %r45, %r54, %r1;
	mul.wide.s32 	%rd34, %r85, 4;
	add.s64 	%rd35, %rd2, %rd34;
	ld.global.f32 	%f57, [%rd35];
	ld.global.f32 	%f58, [%rd5+-8];
	fma.rn.f32 	%f78, %f57, %f58, %f78;
$L__BB1_28:
	st.global.f32 	[%rd3], %f78;
	add.s32 	%r46, %r43, 3;
	setp.lt.s32 	%p38, %r46, 0;
	setp.ge.s32 	%p39, %r46, %r55;
	or.pred  	%p40, %p38, %p39;
	@%p40 bra 	$L__BB1_30;
	mad.lo.s32 	%r86, %r46, %r54, %r1;
	mul.wide.s32 	%rd36, %r86, 4;
	add.s64 	%rd37, %rd2, %rd36;
	ld.global.f32 	%f59, [%rd37];
	ld.global.f32 	%f60, [%rd5+-12];
	fma.rn.f32 	%f78, %f59, %f60, %f78;
$L__BB1_30:
	st.global.f32 	[%rd3], %f78;
	add.s32 	%r106, %r106, 4;
$L__BB1_31:
	and.b32  	%r87, %r56, 1;
	setp.eq.b32 	%p41, %r87, 1;
	not.pred 	%p42, %p41;
	@%p42 bra 	$L__BB1_37;
	add.s32 	%r49, %r106, %r2;
	setp.lt.s32 	%p43, %r49, 0;
	setp.ge.s32 	%p44, %r49, %r55;
	sub.s32 	%r88, %r56, %r106;
	mul.wide.s32 	%rd38, %r88, 4;
	add.s64 	%rd6, %rd1, %rd38;
	or.pred  	%p45, %p43, %p44;
	@%p45 bra 	$L__BB1_34;
	mad.lo.s32 	%r89, %r49, %r54, %r1;
	mul.wide.s32 	%rd39, %r89, 4;
	add.s64 	%rd40, %rd2, %rd39;
	ld.global.f32 	%f61, [%rd40];
	ld.global.f32 	%f62, [%rd6];
	fma.rn.f32 	%f78, %f61, %f62, %f78;
$L__BB1_34:
	st.global.f32 	[%rd3], %f78;
	add.s32 	%r50, %r49, 1;
	setp.lt.s32 	%p46, %r50, 0;
	setp.ge.s32 	%p47, %r50, %r55;
	or.pred  	%p48, %p46, %p47;
	@%p48 bra 	$L__BB1_36;
	mad.lo.s32 	%r90, %r50, %r54, %r1;
	mul.wide.s32 	%rd41, %r90, 4;
	add.s64 	%rd42, %rd2, %rd41;
	ld.global.f32 	%f63, [%rd42];
	ld.global.f32 	%f64, [%rd6+-4];
	fma.rn.f32 	%f78, %f63, %f64, %f78;
$L__BB1_36:
	st.global.f32 	[%rd3], %f78;
	add.s32 	%r106, %r106, 2;
$L__BB1_37:
	add.s32 	%r53, %r106, %r2;
	setp.lt.s32 	%p49, %r53, 0;
	setp.ge.s32 	%p50, %r53, %r55;
	or.pred  	%p51, %p49, %p50;
	@%p51 bra 	$L__BB1_39;
	mad.lo.s32 	%r91, %r53, %r54, %r1;
	mul.wide.s32 	%rd43, %r91, 4;
	add.s64 	%rd44, %rd2, %rd43;
	ld.global.f32 	%f65, [%rd44];
	sub.s32 	%r92, %r56, %r106;
	mul.wide.s32 	%rd45, %r92, 4;
	add.s64 	%rd46, %rd1, %rd45;
	ld.global.f32 	%f66, [%rd46];
	fma.rn.f32 	%f78, %f65, %f66, %f78;
$L__BB1_39:
	st.global.f32 	[%rd3], %f78;
$L__BB1_40:
	ret;

}


// ===== COMPILED SASS (sm_100) =====

	.target	sm_100

	.elftype	@"ET_EXEC"


//--------------------- .note.nv.tkinfo           --------------------------
	.section	.note.nv.tkinfo,"",@"SHT_NOTE"
	.sectionflags	@"SHF_NOTE_NV_TKINFO"
	.tkinfo
        /*0018*/ 	.word	0x00000002
        /*0030*/ 	.string	""
        /*0030*/ 	.string	"ptxas"
        /*0030*/ 	.string	"Cuda compilation tools, release 13.0, V13.0.88"
        /*0030*/ 	.string	"Build cuda_13.0.r13.0/compiler.36424714_0"
        /*0030*/ 	.string	"-arch sm_100 -m 64 "



//--------------------- .note.nv.cuinfo           --------------------------
	.section	.note.nv.cuinfo,"",@"SHT_NOTE"
	.sectionflags	@"SHF_NOTE_NV_CUINFO"
        /*0018*/ 	.short	0x0002
        /*001a*/ 	.short	0x0064
        /*001c*/ 	.short	0x0082
	.zero		2


//--------------------- .nv.info                  --------------------------
	.section	.nv.info,"",@"SHT_CUDA_INFO"
	.align	4


	//----- nvinfo : EIATTR_REGCOUNT
	.align		4
        /*0000*/ 	.byte	0x04, 0x2f
        /*0002*/ 	.short	(.L_1 - .L_0)
	.align		4
.L_0:
        /*0004*/ 	.word	index@(_Z17convolutionRowGPUPfPKfS1_iii)
        /*0008*/ 	.word	0x00000016


	//----- nvinfo : EIATTR_FRAME_SIZE
	.align		4
.L_1:
        /*000c*/ 	.byte	0x04, 0x11
        /*000e*/ 	.short	(.L_3 - .L_2)
	.align		4
.L_2:
        /*0010*/ 	.word	index@(_Z17convolutionRowGPUPfPKfS1_iii)
        /*0014*/ 	.word	0x00000000


	//----- nvinfo : EIATTR_REGCOUNT
	.align		4
.L_3:
        /*0018*/ 	.byte	0x04, 0x2f
        /*001a*/ 	.short	(.L_5 - .L_4)
	.align		4
.L_4:
        /*001c*/ 	.word	index@(_Z20convolutionColumnGPUPfPKfS1_iii)
        /*0020*/ 	.word	0x0000001e


	//----- nvinfo : EIATTR_FRAME_SIZE
	.align		4
.L_5:
        /*0024*/ 	.byte	0x04, 0x11
        /*0026*/ 	.short	(.L_7 - .L_6)
	.align		4
.L_6:
        /*0028*/ 	.word	index@(_Z20convolutionColumnGPUPfPKfS1_iii)
        /*002c*/ 	.word	0x00000000


	//----- nvinfo : EIATTR_MIN_STACK_SIZE
	.align		4
.L_7:
        /*0030*/ 	.byte	0x04, 0x12
        /*0032*/ 	.short	(.L_9 - .L_8)
	.align		4
.L_8:
        /*0034*/ 	.word	index@(_Z20convolutionColumnGPUPfPKfS1_iii)
        /*0038*/ 	.word	0x00000000


	//----- nvinfo : EIATTR_MIN_STACK_SIZE
	.align		4
.L_9:
        /*003c*/ 	.byte	0x04, 0x12
        /*003e*/ 	.short	(.L_11 - .L_10)
	.align		4
.L_10:
        /*0040*/ 	.word	index@(_Z17convolutionRowGPUPfPKfS1_iii)
        /*0044*/ 	.word	0x00000000
.L_11:


//--------------------- .nv.compat                --------------------------
	.section	.nv.compat,"",@"SHT_CUDA_COMPAT_INFO"
	.align	4
        /*0000*/ 	.byte	0x02, 0x09, 0x00, 0x00, 0x02, 0x02, 0x01, 0x00, 0x02, 0x05, 0x05, 0x00, 0x03, 0x07, 0x01, 0x01
        /*0010*/ 	.byte	0x02, 0x03, 0x00, 0x00, 0x02, 0x06, 0x01, 0x00, 0x04, 0x0b, 0x08, 0x00, 0x09, 0x00, 0x00, 0x00
        /*0020*/ 	.byte	0x00, 0x00, 0x00, 0x00


//--------------------- .nv.info._Z20convolutionColumnGPUPfPKfS1_iii --------------------------
	.section	.nv.info._Z20convolutionColumnGPUPfPKfS1_iii,"",@"SHT_CUDA_INFO"
	.sectionflags	@""
	.align	4


	//----- nvinfo : EIATTR_CUDA_API_VERSION
	.align		4
        /*0000*/ 	.byte	0x04, 0x37
        /*0002*/ 	.short	(.L_13 - .L_12)
.L_12:
        /*0004*/ 	.word	0x00000082


	//----- nvinfo : EIATTR_KPARAM_INFO
	.align		4
.L_13:
        /*0008*/ 	.byte	0x04, 0x17
        /*000a*/ 	.short	(.L_15 - .L_14)
.L_14:
        /*000c*/ 	.word	0x00000000
        /*0010*/ 	.short	0x0005
        /*0012*/ 	.short	0x0020
        /*0014*/ 	.byte	0x00, 0xf0, 0x11, 0x00


	//----- nvinfo : EIATTR_KPARAM_INFO
	.align		4
.L_15:
        /*0018*/ 	.byte	0x04, 0x17
        /*001a*/ 	.short	(.L_17 - .L_16)
.L_16:
        /*001c*/ 	.word	0x00000000
        /*0020*/ 	.short	0x0004
        /*0022*/ 	.short	0x001c
        /*0024*/ 	.byte	0x00, 0xf0, 0x11, 0x00


	//----- nvinfo : EIATTR_KPARAM_INFO
	.align		4
.L_17:
        /*0028*/ 	.byte	0x04, 0x17
        /*002a*/ 	.short	(.L_19 - .L_18)
.L_18:
        /*002c*/ 	.word	0x00000000
        /*0030*/ 	.short	0x0003
        /*0032*/ 	.short	0x0018
        /*0034*/ 	.byte	0x00, 0xf0, 0x11, 0x00


	//----- nvinfo : EIATTR_KPARAM_INFO
	.align		4
.L_19:
        /*0038*/ 	.byte	0x04, 0x17
        /*003a*/ 	.short	(.L_21 - .L_20)
.L_20:
        /*003c*/ 	.word	0x00000000
        /*0040*/ 	.short	0x0002
        /*0042*/ 	.short	0x0010
        /*0044*/ 	.byte	0x00, 0xf5, 0x21, 0x00


	//----- nvinfo : EIATTR_KPARAM_INFO
	.align		4
.L_21:
        /*0048*/ 	.byte	0x04, 0x17
        /*004a*/ 	.short	(.L_23 - .L_22)
.L_22:
        /*004c*/ 	.word	0x00000000
        /*0050*/ 	.short	0x0001
        /*0052*/ 	.short	0x0008
        /*0054*/ 	.byte	0x00, 0xf5, 0x21, 0x00


	//----- nvinfo : EIATTR_KPARAM_INFO
	.align		4
.L_23:
        /*0058*/ 	.byte	0x04, 0x17
        /*005a*/ 	.short	(.L_25 - .L_24)
.L_24:
        /*005c*/ 	.word	0x00000000
        /*0060*/ 	.short	0x0000
        /*0062*/ 	.short	0x0000
        /*0064*/ 	.byte	0x00, 0xf5, 0x21, 0x00


	//----- nvinfo : EIATTR_SPARSE_MMA_MASK
	.align		4
.L_25:
        /*0068*/ 	.byte	0x03, 0x50
        /*006a*/ 	.short	0x0000


	//----- nvinfo : EIATTR_MAXREG_COUNT
	.align		4
        /*006c*/ 	.byte	0x03, 0x1b
        /*006e*/ 	.short	0x00ff


	//----- nvinfo : EIATTR_MERCURY_ISA_VERSION
	.align		4
        /*0070*/ 	.byte	0x03, 0x5f
        /*0072*/ 	.short	0x0101


	//----- nvinfo : EIATTR_VRC_CTA_INIT_COUNT
	.align		4
        /*0074*/ 	.byte	0x02, 0x4a
	.zero		1
	.zero		1


	//----- nvinfo : EIATTR_EXIT_INSTR_OFFSETS
	.align		4
        /*0078*/ 	.byte	0x04, 0x1c
        /*007a*/ 	.short	(.L_27 - .L_26)


	//   ....[0]....
.L_26:
        /*007c*/ 	.word	0x00000090


	//   ....[1]....
        /*0080*/ 	.word	0x00000ec0


	//----- nvinfo : EIATTR_CRS_STACK_SIZE
	.align		4
.L_27:
        /*0084*/ 	.byte	0x04, 0x1e
        /*0086*/ 	.short	(.L_29 - .L_28)
.L_28:
        /*0088*/ 	.word	0x00000000


	//----- nvinfo : EIATTR_CBANK_PARAM_SIZE
	.align		4
.L_29:
        /*008c*/ 	.byte	0x03, 0x19
        /*008e*/ 	.short	0x0024


	//----- nvinfo : EIATTR_PARAM_CBANK
	.align		4
        /*0090*/ 	.byte	0x04, 0x0a
        /*0092*/ 	.short	(.L_31 - .L_30)
	.align		4
.L_30:
        /*0094*/ 	.word	index@(.nv.constant0._Z20convolutionColumnGPUPfPKfS1_iii)
        /*0098*/ 	.short	0x0380
        /*009a*/ 	.short	0x0024


	//----- nvinfo : EIATTR_SW_WAR
	.align		4
.L_31:
        /*009c*/ 	.byte	0x04, 0x36
        /*009e*/ 	.short	(.L_33 - .L_32)
.L_32:
        /*00a0*/ 	.word	0x00000008
.L_33:


//--------------------- .nv.info._Z17convolutionRowGPUPfPKfS1_iii --------------------------
	.section	.nv.info._Z17convolutionRowGPUPfPKfS1_iii,"",@"SHT_CUDA_INFO"
	.sectionflags	@""
	.align	4


	//----- nvinfo : EIATTR_CUDA_API_VERSION
	.align		4
        /*0000*/ 	.byte	0x04, 0x37
        /*0002*/ 	.short	(.L_35 - .L_34)
.L_34:
        /*0004*/ 	.word	0x00000082


	//----- nvinfo : EIATTR_KPARAM_INFO
	.align		4
.L_35:
        /*0008*/ 	.byte	0x04, 0x17
        /*000a*/ 	.short	(.L_37 - .L_36)
.L_36:
        /*000c*/ 	.word	0x00000000
        /*0010*/ 	.short	0x0005
        /*0012*/ 	.short	0x0020
        /*0014*/ 	.byte	0x00, 0xf0, 0x11, 0x00


	//----- nvinfo : EIATTR_KPARAM_INFO
	.align		4
.L_37:
        /*0018*/ 	.byte	0x04, 0x17
        /*001a*/ 	.short	(.L_39 - .L_38)
.L_38:
        /*001c*/ 	.word	0x00000000
        /*0020*/ 	.short	0x0004
        /*0022*/ 	.short	0x001c
        /*0024*/ 	.byte	0x00, 0xf0, 0x11, 0x00


	//----- nvinfo : EIATTR_KPARAM_INFO
	.align		4
.L_39:
        /*0028*/ 	.byte	0x04, 0x17
        /*002a*/ 	.short	(.L_41 - .L_40)
.L_40:
        /*002c*/ 	.word	0x00000000
        /*0030*/ 	.short	0x0003
        /*0032*/ 	.short	0x0018
        /*0034*/ 	.byte	0x00, 0xf0, 0x11, 0x00


	//----- nvinfo : EIATTR_KPARAM_INFO
	.align		4
.L_41:
        /*0038*/ 	.byte	0x04, 0x17
        /*003a*/ 	.short	(.L_43 - .L_42)
.L_42:
        /*003c*/ 	.word	0x00000000
        /*0040*/ 	.short	0x0002
        /*0042*/ 	.short	0x0010
        /*0044*/ 	.byte	0x00, 0xf5, 0x21, 0x00


	//----- nvinfo : EIATTR_KPARAM_INFO
	.align		4
.L_43:
        /*0048*/ 	.byte	0x04, 0x17
        /*004a*/ 	.short	(.L_45 - .L_44)
.L_44:
        /*004c*/ 	.word	0x00000000
        /*0050*/ 	.short	0x0001
        /*0052*/ 	.short	0x0008
        /*0054*/ 	.byte	0x00, 0xf5, 0x21, 0x00


	//----- nvinfo : EIATTR_KPARAM_INFO
	.align		4
.L_45:
        /*0058*/ 	.byte	0x04, 0x17
        /*005a*/ 	.short	(.L_47 - .L_46)
.L_46:
        /*005c*/ 	.word	0x00000000
        /*0060*/ 	.short	0x0000
        /*0062*/ 	.short	0x0000
        /*0064*/ 	.byte	0x00, 0xf5, 0x21, 0x00


	//----- nvinfo : EIATTR_SPARSE_MMA_MASK
	.align		4
.L_47:
        /*0068*/ 	.byte	0x03, 0x50
        /*006a*/ 	.short	0x0000


	//----- nvinfo : EIATTR_MAXREG_COUNT
	.align		4
        /*006c*/ 	.byte	0x03, 0x1b
        /*006e*/ 	.short	0x00ff


	//----- nvinfo : EIATTR_MERCURY_ISA_VERSION
	.align		4
        /*0070*/ 	.byte	0x03, 0x5f
        /*0072*/ 	.short	0x0101


	//----- nvinfo : EIATTR_VRC_CTA_INIT_COUNT
	.align		4
        /*0074*/ 	.byte	0x02, 0x4a
	.zero		1
	.zero		1


	//----- nvinfo : EIATTR_EXIT_INSTR_OFFSETS
	.align		4
        /*0078*/ 	.byte	0x04, 0x1c
        /*007a*/ 	.short	(.L_49 - .L_48)


	//   ....[0]....
.L_48:
        /*007c*/ 	.word	0x00000050


	//   ....[1]....
        /*0080*/ 	.word	0x00000bd0


	//----- nvinfo : EIATTR_CRS_STACK_SIZE
	.align		4
.L_49:
        /*0084*/ 	.byte	0x04, 0x1e
        /*0086*/ 	.short	(.L_51 - .L_50)
.L_50:
        /*0088*/ 	.word	0x00000000


	//----- nvinfo : EIATTR_CBANK_PARAM_SIZE
	.align		4
.L_51:
        /*008c*/ 	.byte	0x03, 0x19
        /*008e*/ 	.short	0x0024


	//----- nvinfo : EIATTR_PARAM_CBANK
	.align		4
        /*0090*/ 	.byte	0x04, 0x0a
        /*0092*/ 	.short	(.L_53 - .L_52)
	.align		4
.L_52:
        /*0094*/ 	.word	index@(.nv.constant0._Z17convolutionRowGPUPfPKfS1_iii)
        /*0098*/ 	.short	0x0380
        /*009a*/ 	.short	0x0024


	//----- nvinfo : EIATTR_SW_WAR
	.align		4
.L_53:
        /*009c*/ 	.byte	0x04, 0x36
        /*009e*/ 	.short	(.L_55 - .L_54)
.L_54:
        /*00a0*/ 	.word	0x00000008
.L_55:


//--------------------- .nv.callgraph             --------------------------
	.section	.nv.callgraph,"",@"SHT_CUDA_CALLGRAPH"
	.align	4
	.sectionentsize	8
	.align		4
        /*0000*/ 	.word	0x00000000
	.align		4
        /*0004*/ 	.word	0xffffffff
	.align		4
        /*0008*/ 	.word	0x00000000
	.align		4
        /*000c*/ 	.word	0xfffffffe
	.align		4
        /*0010*/ 	.word	0x00000000
	.align		4
        /*0014*/ 	.word	0xfffffffd
	.align		4
        /*0018*/ 	.word	0x00000000
	.align		4
        /*001c*/ 	.word	0xfffffffc


//--------------------- .text._Z20convolutionColumnGPUPfPKfS1_iii --------------------------
	.section	.text._Z20convolutionColumnGPUPfPKfS1_iii,"ax",@progbits
	.align	128
        .global         _Z20convolutionColumnGPUPfPKfS1_iii
        .type           _Z20convolutionColumnGPUPfPKfS1_iii,@function
        .size           _Z20convolutionColumnGPUPfPKfS1_iii,(.L_x_26 - _Z20convolutionColumnGPUPfPKfS1_iii)
        .other          _Z20convolutionColumnGPUPfPKfS1_iii,@"STO_CUDA_ENTRY STV_DEFAULT"
_Z20convolutionColumnGPUPfPKfS1_iii:
.text._Z20convolutionColumnGPUPfPKfS1_iii:
[----:B------:R-:W-:Y:S01]  /*0000*/  LDC R1, c[0x0][0x37c] ;  /* 0x0000df00ff017b82 */ /* 0x000fe20000000800 */
[----:B------:R-:W0:Y:S07]  /*0010*/  LDCU UR7, c[0x0][0x3a0] ;  /* 0x00007400ff0777ac */ /* 0x000e2e0008000800 */
[----:B------:R-:W1:Y:S01]  /*0020*/  LDC R2, c[0x0][0x360] ;  /* 0x0000d800ff027b82 */ /* 0x000e620000000800 */
[----:B------:R-:W2:Y:S01]  /*0030*/  S2R R3, SR_TID.X ;  /* 0x0000000000037919 */ /* 0x000ea20000002100 */
[----:B------:R-:W3:Y:S06]  /*0040*/  S2R R0, SR_TID.Y ;  /* 0x0000000000007919 */ /* 0x000eec0000002200 */
[----:B------:R-:W4:Y:S08]  /*0050*/  LDC R5, c[0x0][0x364] ;  /* 0x0000d900ff057b82 */ /* 0x000f300000000800 */
[----:B------:R-:W1:Y:S01]  /*0060*/  S2UR UR4, SR_CTAID.X ;  /* 0x00000000000479c3 */ /* 0x000e620000002500 */
[----:B0-----:R-:W-:-:S07]  /*0070*/  ISETP.LE.AND P0, PT, RZ, UR7, PT ;  /* 0x00000007ff007c0c */ /* 0x001fce000bf03270 */
[----:B------:R-:W0:Y:S06]  /*0080*/  S2UR UR5, SR_CTAID.Y ;  /* 0x00000000000579c3 */ /* 0x000e2c0000002600 */
[----:B01----:R-:W-:Y:S05]  /*0090*/  @!P0 EXIT ;  /* 0x000000000000894d */ /* 0x003fea0003800000 */
[----:B------:R-:W0:Y:S01]  /*00a0*/  LDCU UR6, c[0x0][0x398] ;  /* 0x00007300ff0677ac */ /* 0x000e220008000800 */
[----:B------:R-:W1:Y:S01]  /*00b0*/  LDC.64 R12, c[0x0][0x380] ;  /* 0x0000e000ff0c7b82 */ /* 0x000e620000000a00 */
[----:B--2---:R-:W-:Y:S01]  /*00c0*/  IMAD R2, R2, UR4, R3 ;  /* 0x0000000402027c24 */ /* 0x004fe2000f8e0203 */
[----:B------:R-:W-:Y:S01]  /*00d0*/  UISETP.GE.U32.AND UP0, UPT, UR7, 0x4, UPT ;  /* 0x000000040700788c */ /* 0x000fe2000bf06070 */
[----:B---34-:R-:W-:Y:S02]  /*00e0*/  IMAD R5, R5, UR5, R0 ;  /* 0x0000000505057c24 */ /* 0x018fe4000f8e0200 */
[----:B------:R-:W-:Y:S01]  /*00f0*/  HFMA2 R0, -RZ, RZ, 0, 0 ;  /* 0x00000000ff007431 */ /* 0x000fe200000001ff */
[----:B------:R-:W2:Y:S01]  /*0100*/  LDCU.64 UR8, c[0x0][0x358] ;  /* 0x00006b00ff0877ac */ /* 0x000ea20008000a00 */
[----:B------:R-:W-:Y:S01]  /*0110*/  UIADD3 UR4, UPT, UPT, -UR7, URZ, URZ ;  /* 0x000000ff07047290 */ /* 0x000fe2000fffe1ff */
[----:B0-----:R-:W-:-:S05]  /*0120*/  MOV R25, UR6 ;  /* 0x0000000600197c02 */ /* 0x001fca0008000f00 */
[----:B------:R-:W-:-:S04]  /*0130*/  IMAD R3, R5, R25, R2 ;  /* 0x0000001905037224 */ /* 0x000fc800078e0202 */
[----:B-1----:R-:W-:Y:S01]  /*0140*/  IMAD.WIDE R12, R3, 0x4, R12 ;  /* 0x00000004030c7825 */ /* 0x002fe200078e020c */
[----:B--2---:R-:W-:Y:S06]  /*0150*/  BRA.U !UP0, `(.L_x_0) ;  /* 0x0000000508c47547 */ /* 0x004fec000b800000 */
[----:B------:R-:W0:Y:S01]  /*0160*/  LDC R6, c[0x0][0x398] ;  /* 0x0000e600ff067b82 */ /* 0x000e220000000800 */
[----:B------:R-:W-:Y:S01]  /*0170*/  VIADD R23, R5, -UR7 ;  /* 0x8000000705177c36 */ /* 0x000fe20008000000 */
[----:B------:R-:W-:Y:S01]  /*0180*/  USHF.L.U32 UR6, UR7, 0x1, URZ ;  /* 0x0000000107067899 */ /* 0x000fe200080006ff */
[----:B------:R-:W-:Y:S01]  /*0190*/  MOV R0, RZ ;  /* 0x000000ff00007202 */ /* 0x000fe20000000f00 */
[----:B------:R-:W-:Y:S01]  /*01a0*/  UIADD3 UR5, UPT, UPT, -UR7, 0x3, URZ ;  /* 0x0000000307057890 */ /* 0x000fe2000fffe1ff */
[CC--:B------:R-:W-:Y:S01]  /*01b0*/  IMAD R21, R23.reuse, R25.reuse, R25 ;  /* 0x0000001917157224 */ /* 0x0c0fe200078e0219 */
[C---:B------:R-:W-:Y:S01]  /*01c0*/  IADD3 R20, PT, PT, R23.reuse, 0x2, RZ ;  /* 0x0000000217147810 */ /* 0x040fe20007ffe0ff */
[C---:B------:R-:W-:Y:S01]  /*01d0*/  VIADD R7, R23.reuse, 0x3 ;  /* 0x0000000317077836 */ /* 0x040fe20000000000 */
[----:B------:R-:W1:Y:S01]  /*01e0*/  LDC.64 R14, c[0x0][0x390] ;  /* 0x0000e400ff0e7b82 */ /* 0x000e620000000a00 */
[C---:B------:R-:W-:Y:S01]  /*01f0*/  IADD3 R8, PT, PT, R23.reuse, 0x4, RZ ;  /* 0x0000000417087810 */ /* 0x040fe20007ffe0ff */
[C---:B------:R-:W-:Y:S01]  /*0200*/  VIADD R10, R23.reuse, 0x6 ;  /* 0x00000006170a7836 */ /* 0x040fe20000000000 */
[C---:B------:R-:W-:Y:S01]  /*0210*/  IADD3 R9, PT, PT, R23.reuse, 0x5, RZ ;  /* 0x0000000517097810 */ /* 0x040fe20007ffe0ff */
[----:B------:R-:W-:Y:S01]  /*0220*/  ULOP3.LUT UR4, UR6, 0xfffffff8, URZ, 0xc0, !UPT ;  /* 0xfffffff806047892 */ /* 0x000fe2000f8ec0ff */
[----:B------:R-:W-:Y:S01]  /*0230*/  IADD3 R11, PT, PT, R23, 0x7, RZ ;  /* 0x00000007170b7810 */ /* 0x000fe20007ffe0ff */
[-CC-:B------:R-:W-:Y:S01]  /*0240*/  IMAD R20, R20, R25.reuse, R2.reuse ;  /* 0x0000001914147224 */ /* 0x180fe200078e0202 */
[----:B------:R-:W-:Y:S01]  /*0250*/  MOV R3, UR6 ;  /* 0x0000000600037c02 */ /* 0x000fe20008000f00 */
[-CC-:B------:R-:W-:Y:S01]  /*0260*/  IMAD R7, R7, R25.reuse, R2.reuse ;  /* 0x0000001907077224 */ /* 0x180fe200078e0202 */
[----:B------:R-:W2:Y:S01]  /*0270*/  LDCU UR10, c[0x0][0x39c] ;  /* 0x00007380ff0a77ac */ /* 0x000ea20008000800 */
[----:B------:R-:W-:-:S02]  /*0280*/  IMAD R8, R8, R25, R2 ;  /* 0x0000001908087224 */ /* 0x000fc400078e0202 */
[-CC-:B------:R-:W-:Y:S01]  /*0290*/  IMAD R9, R9, R25.reuse, R2.reuse ;  /* 0x0000001909097224 */ /* 0x180fe200078e0202 */
[----:B------:R-:W-:Y:S01]  /*02a0*/  UIADD3 UR4, UPT, UPT, -UR4, URZ, URZ ;  /* 0x000000ff04047290 */ /* 0x000fe2000fffe1ff */
[-CC-:B------:R-:W-:Y:S02]  /*02b0*/  IMAD R10, R10, R25.reuse, R2.reuse ;  /* 0x000000190a0a7224 */ /* 0x180fe400078e0202 */
[-CC-:B------:R-:W-:Y:S02]  /*02c0*/  IMAD R11, R11, R25.reuse, R2.reuse ;  /* 0x000000190b0b7224 */ /* 0x180fe400078e0202 */
[----:B------:R-:W-:Y:S02]  /*02d0*/  IMAD R4, R23, R25, R2 ;  /* 0x0000001917047224 */ /* 0x000fe400078e0202 */
[----:B------:R-:W-:-:S07]  /*02e0*/  IMAD.IADD R21, R2, 0x1, R21 ;  /* 0x0000000102157824 */ /* 0x000fce00078e0215 */
.L_x_1:
[----:B--2---:R-:W-:Y:S01]  /*02f0*/  ISETP.GE.AND P1, PT, R23, UR10, PT ;  /* 0x0000000a17007c0c */ /* 0x004fe2000bf26270 */
[----:B-1----:R-:W-:-:S03]  /*0300*/  IMAD.WIDE R16, R3, 0x4, R14 ;  /* 0x0000000403107825 */ /* 0x002fc600078e020e */
[----:B------:R-:W-:-:S13]  /*0310*/  ISETP.LT.OR P1, PT, R23, RZ, P1 ;  /* 0x000000ff1700720c */ /* 0x000fda0000f21670 */
[----:B------:R-:W1:Y:S01]  /*0320*/  @!P1 LDC.64 R18, c[0x0][0x388] ;  /* 0x0000e200ff129b82 */ /* 0x000e620000000a00 */
[----:B------:R-:W2:Y:S01]  /*0330*/  @!P1 LDG.E R22, desc[UR8][R16.64] ;  /* 0x0000000810169981 */ /* 0x000ea2000c1e1900 */
[----:B-1----:R-:W-:-:S06]  /*0340*/  @!P1 IMAD.WIDE R24, R4, 0x4, R18 ;  /* 0x0000000404189825 */ /* 0x002fcc00078e0212 */
[----:B------:R-:W2:Y:S01]  /*0350*/  @!P1 LDG.E R25, desc[UR8][R24.64] ;  /* 0x0000000818199981 */ /* 0x000ea2000c1e1900 */
[----:B------:R-:W-:-:S04]  /*0360*/  IADD3 R18, PT, PT, R23, 0x1, RZ ;  /* 0x0000000117127810 */ /* 0x000fc80007ffe0ff */
[----:B------:R-:W-:-:S04]  /*0370*/  ISETP.GE.AND P0, PT, R18, UR10, PT ;  /* 0x0000000a12007c0c */ /* 0x000fc8000bf06270 */
[----:B------:R-:W-:-:S13]  /*0380*/  ISETP.LT.OR P0, PT, R18, RZ, P0 ;  /* 0x000000ff1200720c */ /* 0x000fda0000701670 */
[----:B------:R-:W1:Y:S02]  /*0390*/  @!P0 LDC.64 R18, c[0x0][0x388] ;  /* 0x0000e200ff128b82 */ /* 0x000e640000000a00 */
[----:B-1----:R-:W-:-:S04]  /*03a0*/  @!P0 IMAD.WIDE R26, R21, 0x4, R18 ;  /* 0x00000004151a8825 */ /* 0x002fc800078e0212 */
[----:B--23--:R-:W-:-:S05]  /*03b0*/  @!P1 FFMA R0, R25, R22, R0 ;  /* 0x0000001619009223 */ /* 0x00cfca0000000000 */
[----:B------:R1:W-:Y:S04]  /*03c0*/  STG.E desc[UR8][R12.64], R0 ;  /* 0x000000000c007986 */ /* 0x0003e8000c101908 */
[----:B------:R-:W1:Y:S04]  /*03d0*/  @!P0 LDG.E R27, desc[UR8][R26.64] ;  /* 0x000000081a1b8981 */ /* 0x000e68000c1e1900 */
[----:B------:R-:W1:Y:S01]  /*03e0*/  @!P0 LDG.E R22, desc[UR8][R16.64+-0x4] ;  /* 0xfffffc0810168981 */ /* 0x000e62000c1e1900 */
[----:B------:R-:W-:-:S04]  /*03f0*/  IADD3 R18, PT, PT, R23, 0x2, RZ ;  /* 0x0000000217127810 */ /* 0x000fc80007ffe0ff */
[----:B------:R-:W-:-:S04]  /*0400*/  ISETP.GE.AND P1, PT, R18, UR10, PT ;  /* 0x0000000a12007c0c */ /* 0x000fc8000bf26270 */
[----:B------:R-:W-:-:S13]  /*0410*/  ISETP.LT.OR P1, PT, R18, RZ, P1 ;  /* 0x000000ff1200720c */ /* 0x000fda0000f21670 */
[----:B------:R-:W2:Y:S02]  /*0420*/  @!P1 LDC.64 R18, c[0x0][0x388] ;  /* 0x0000e200ff129b82 */ /* 0x000ea40000000a00 */
[----:B--2---:R-:W-:-:S04]  /*0430*/  @!P1 IMAD.WIDE R24, R20, 0x4, R18 ;  /* 0x0000000414189825 */ /* 0x004fc800078e0212 */
[----:B-1----:R-:W-:-:S05]  /*0440*/  @!P0 FFMA R0, R27, R22, R0 ;  /* 0x000000161b008223 */ /* 0x002fca0000000000 */
[----:B------:R1:W-:Y:S04]  /*0450*/  STG.E desc[UR8][R12.64], R0 ;  /* 0x000000000c007986 */ /* 0x0003e8000c101908 */
[----:B------:R-:W1:Y:S04]  /*0460*/  @!P1 LDG.E R25, desc[UR8][R24.64] ;  /* 0x0000000818199981 */ /* 0x000e68000c1e1900 */
[----:B------:R-:W1:Y:S01]  /*0470*/  @!P1 LDG.E R22, desc[UR8][R16.64+-0x8] ;  /* 0xfffff80810169981 */ /* 0x000e62000c1e1900 */
[----:B------:R-:W-:-:S05]  /*0480*/  VIADD R18, R23, 0x3 ;  /* 0x0000000317127836 */ /* 0x000fca0000000000 */
        /* <DEDUP_REMOVED lines=44> */
[----:B------:R-:W-:-:S04]  /*0750*/  UIADD3 UR4, UPT, UPT, UR4, 0x8, URZ ;  /* 0x0000000804047890 */ /* 0x000fc8000fffe0ff */
[----:B------:R-:W-:Y:S01]  /*0760*/  UISETP.NE.AND UP0, UPT, UR4, URZ, UPT ;  /* 0x000000ff0400728c */ /* 0x000fe2000bf05270 */
[----:B0-----:R-:W-:Y:S01]  /*0770*/  MOV R25, R6 ;  /* 0x0000000600197202 */ /* 0x001fe20000000f00 */
[----:B------:R-:W-:Y:S01]  /*0780*/  VIADD R23, R23, 0x8 ;  /* 0x0000000817177836 */ /* 0x000fe20000000000 */
[----:B------:R-:W-:Y:S02]  /*0790*/  IADD3 R3, PT, PT, R3, -0x8, RZ ;  /* 0xfffffff803037810 */ /* 0x000fe40007ffe0ff */
[C---:B------:R-:W-:Y:S01]  /*07a0*/  LEA R4, R25.reuse, R4, 0x3 ;  /* 0x0000000419047211 */ /* 0x040fe200078e18ff */
[C---:B------:R-:W-:Y:S01]  /*07b0*/  IMAD R7, R25.reuse, 0x8, R7 ;  /* 0x0000000819077824 */ /* 0x040fe200078e0207 */
[C---:B------:R-:W-:Y:S01]  /*07c0*/  LEA R21, R25.reuse, R21, 0x3 ;  /* 0x0000001519157211 */ /* 0x040fe200078e18ff */
[C---:B------:R-:W-:Y:S01]  /*07d0*/  IMAD R11, R25.reuse, 0x8, R11 ;  /* 0x00000008190b7824 */ /* 0x040fe200078e020b */
[C---:B------:R-:W-:Y:S02]  /*07e0*/  LEA R20, R25.reuse, R20, 0x3 ;  /* 0x0000001419147211 */ /* 0x040fe400078e18ff */
[----:B------:R-:W-:-:S02]  /*07f0*/  LEA R8, R25, R8, 0x3 ;  /* 0x0000000819087211 */ /* 0x000fc400078e18ff */
[C---:B------:R-:W-:Y:S02]  /*0800*/  LEA R9, R25.reuse, R9, 0x3 ;  /* 0x0000000919097211 */ /* 0x040fe400078e18ff */
[----:B------:R-:W-:Y:S01]  /*0810*/  LEA R10, R25, R10, 0x3 ;  /* 0x0000000a190a7211 */ /* 0x000fe200078e18ff */
[----:B------:R-:W-:Y:S01]  /*0820*/  UIADD3 UR5, UPT, UPT, UR5, 0x8, URZ ;  /* 0x0000000805057890 */ /* 0x000fe2000fffe0ff */
[----:B-1----:R-:W-:-:S05]  /*0830*/  @!P0 FFMA R0, R19, R22, R0 ;  /* 0x0000001613008223 */ /* 0x002fca0000000000 */
[----:B------:R3:W-:Y:S01]  /*0840*/  STG.E desc[UR8][R12.64], R0 ;  /* 0x000000000c007986 */ /* 0x0007e2000c101908 */
[----:B------:R-:W-:Y:S05]  /*0850*/  BRA.U UP0, `(.L_x_1) ;  /* 0xfffffff900a47547 */ /* 0x000fea000b83ffff */
[----:B------:R-:W-:-:S12]  /*0860*/  UIADD3 UR4, UPT, UPT, UR5, -0x3, URZ ;  /* 0xfffffffd05047890 */ /* 0x000fd8000fffe0ff */
.L_x_0:
[----:B------:R-:W0:Y:S02]  /*0870*/  LDC R3, c[0x0][0x3a0] ;  /* 0x0000e800ff037b82 */ /* 0x000e240000000800 */
[----:B0-----:R-:W-:-:S04]  /*0880*/  SHF.L.U32 R4, R3, 0x1, RZ ;  /* 0x0000000103047819 */ /* 0x001fc800000006ff */
[----:B------:R-:W-:-:S04]  /*0890*/  LOP3.LUT R4, R4, 0x6, RZ, 0xc0, !PT ;  /* 0x0000000604047812 */ /* 0x000fc800078ec0ff */
[----:B------:R-:W-:-:S13]  /*08a0*/  ISETP.GE.U32.AND P0, PT, R4, 0x3, PT ;  /* 0x000000030400780c */ /* 0x000fda0003f06070 */
[----:B------:R-:W-:Y:S05]  /*08b0*/  @!P0 BRA `(.L_x_2) ;  /* 0x0000000000c08947 */ /* 0x000fea0003800000 */
[----:B------:R-:W0:Y:S01]  /*08c0*/  LDCU UR5, c[0x0][0x39c] ;  /* 0x00007380ff0577ac */ /* 0x000e220008000800 */
[----:B------:R-:W-:Y:S01]  /*08d0*/  IADD3 R4, PT, PT, R5, UR4, RZ ;  /* 0x0000000405047c10 */ /* 0x000fe2000fffe0ff */
[----:B------:R-:W1:Y:S01]  /*08e0*/  LDC.64 R6, c[0x0][0x390] ;  /* 0x0000e400ff067b82 */ /* 0x000e620000000a00 */
[----:B------:R-:W-:Y:S02]  /*08f0*/  IADD3 R11, PT, PT, R3, -UR4, RZ ;  /* 0x80000004030b7c10 */ /* 0x000fe4000fffe0ff */
[----:B0-----:R-:W-:-:S04]  /*0900*/  ISETP.GE.AND P1, PT, R4, UR5, PT ;  /* 0x0000000504007c0c */ /* 0x001fc8000bf26270 */
[----:B------:R-:W-:Y:S01]  /*0910*/  ISETP.LT.OR P1, PT, R4, RZ, P1 ;  /* 0x000000ff0400720c */ /* 0x000fe20000f21670 */
[----:B-1----:R-:W-:-:S12]  /*0920*/  IMAD.WIDE R6, R11, 0x4, R6 ;  /* 0x000000040b067825 */ /* 0x002fd800078e0206 */
[----:B------:R-:W0:Y:S01]  /*0930*/  @!P1 LDC.64 R8, c[0x0][0x388] ;  /* 0x0000e200ff089b82 */ /* 0x000e220000000a00 */
[----:B------:R-:W-:Y:S01]  /*0940*/  @!P1 IMAD R15, R4, R25, R2 ;  /* 0x00000019040f9224 */ /* 0x000fe200078e0202 */
[----:B------:R-:W3:Y:S03]  /*0950*/  @!P1 LDG.E R14, desc[UR8][R6.64] ;  /* 0x00000008060e9981 */ /* 0x000ee6000c1e1900 */
[----:B0-----:R-:W-:-:S06]  /*0960*/  @!P1 IMAD.WIDE R8, R15, 0x4, R8 ;  /* 0x000000040f089825 */ /* 0x001fcc00078e0208 */
[----:B------:R-:W3:Y:S01]  /*0970*/  @!P1 LDG.E R9, desc[UR8][R8.64] ;  /* 0x0000000808099981 */ /* 0x000ee2000c1e1900 */
[----:B------:R-:W-:-:S05]  /*0980*/  VIADD R15, R4, 0x1 ;  /* 0x00000001040f7836 */ /* 0x000fca0000000000 */
[----:B------:R-:W-:-:S04]  /*0990*/  ISETP.GE.AND P0, PT, R15, UR5, PT ;  /* 0x000000050f007c0c */ /* 0x000fc8000bf06270 */
[----:B------:R-:W-:-:S13]  /*09a0*/  ISETP.LT.OR P0, PT, R15, RZ, P0 ;  /* 0x000000ff0f00720c */ /* 0x000fda0000701670 */
[----:B------:R-:W0:Y:S01]  /*09b0*/  @!P0 LDC.64 R10, c[0x0][0x388] ;  /* 0x0000e200ff0a8b82 */ /* 0x000e220000000a00 */
[----:B------:R-:W-:-:S04]  /*09c0*/  @!P0 IMAD R15, R15, R25, R2 ;  /* 0x000000190f0f8224 */ /* 0x000fc800078e0202 */
[----:B0-----:R-:W-:-:S04]  /*09d0*/  @!P0 IMAD.WIDE R10, R15, 0x4, R10 ;  /* 0x000000040f0a8825 */ /* 0x001fc800078e020a */
[----:B---3--:R-:W-:-:S05]  /*09e0*/  @!P1 FFMA R0, R9, R14, R0 ;  /* 0x0000000e09009223 */ /* 0x008fca0000000000 */
[----:B------:R0:W-:Y:S04]  /*09f0*/  STG.E desc[UR8][R12.64], R0 ;  /* 0x000000000c007986 */ /* 0x0001e8000c101908 */
[----:B------:R-:W0:Y:S04]  /*0a00*/  @!P0 LDG.E R11, desc[UR8][R10.64] ;  /* 0x000000080a0b8981 */ /* 0x000e28000c1e1900 */
[----:B------:R-:W0:Y:S01]  /*0a10*/  @!P0 LDG.E R14, desc[UR8][R6.64+-0x4] ;  /* 0xfffffc08060e8981 */ /* 0x000e22000c1e1900 */
[----:B------:R-:W-:-:S04]  /*0a20*/  IADD3 R15, PT, PT, R4, 0x2, RZ ;  /* 0x00000002040f7810 */ /* 0x000fc80007ffe0ff */
[----:B------:R-:W-:-:S04]  /*0a30*/  ISETP.GE.AND P1, PT, R15, UR5, PT ;  /* 0x000000050f007c0c */ /* 0x000fc8000bf26270 */
[----:B------:R-:W-:-:S13]  /*0a40*/  ISETP.LT.OR P1, PT, R15, RZ, P1 ;  /* 0x000000ff0f00720c */ /* 0x000fda0000f21670 */
[----:B------:R-:W1:Y:S01]  /*0a50*/  @!P1 LDC.64 R8, c[0x0][0x388] ;  /* 0x0000e200ff089b82 */ /* 0x000e620000000a00 */
[----:B------:R-:W-:-:S04]  /*0a60*/  @!P1 IMAD R15, R15, R25, R2 ;  /* 0x000000190f0f9224 */ /* 0x000fc800078e0202 */
[----:B-1----:R-:W-:-:S04]  /*0a70*/  @!P1 IMAD.WIDE R8, R15, 0x4, R8 ;  /* 0x000000040f089825 */ /* 0x002fc800078e0208 */
[----:B0-----:R-:W-:-:S05]  /*0a80*/  @!P0 FFMA R0, R11, R14, R0 ;  /* 0x0000000e0b008223 */ /* 0x001fca0000000000 */
[----:B------:R0:W-:Y:S04]  /*0a90*/  STG.E desc[UR8][R12.64], R0 ;  /* 0x000000000c007986 */ /* 0x0001e8000c101908 */
[----:B------:R-:W0:Y:S04]  /*0aa0*/  @!P1 LDG.E R9, desc[UR8][R8.64] ;  /* 0x0000000808099981 */ /* 0x000e28000c1e1900 */
[----:B------:R-:W0:Y:S01]  /*0ab0*/  @!P1 LDG.E R10, desc[UR8][R6.64+-0x8] ;  /* 0xfffff808060a9981 */ /* 0x000e22000c1e1900 */
[----:B------:R-:W-:-:S04]  /*0ac0*/  IADD3 R4, PT, PT, R4, 0x3, RZ ;  /* 0x0000000304047810 */ /* 0x000fc80007ffe0ff */
[----:B------:R-:W-:-:S04]  /*0ad0*/  ISETP.GE.AND P0, PT, R4, UR5, PT ;  /* 0x0000000504007c0c */ /* 0x000fc8000bf06270 */
[----:B------:R-:W-:Y:S01]  /*0ae0*/  ISETP.LT.OR P0, PT, R4, RZ, P0 ;  /* 0x000000ff0400720c */ /* 0x000fe20000701670 */
[----:B------:R-:W-:Y:S01]  /*0af0*/  BSSY.RECONVERGENT B0, `(.L_x_3) ;  /* 0x000000a000007945 */ /* 0x000fe20003800200 */
[----:B0-----:R-:W-:-:S05]  /*0b00*/  @!P1 FFMA R0, R9, R10, R0 ;  /* 0x0000000a09009223 */ /* 0x001fca0000000000 */
[----:B------:R0:W-:Y:S06]  /*0b10*/  STG.E desc[UR8][R12.64], R0 ;  /* 0x000000000c007986 */ /* 0x0001ec000c101908 */
[----:B------:R-:W-:Y:S05]  /*0b20*/  @P0 BRA `(.L_x_4) ;  /* 0x0000000000180947 */ /* 0x000fea0003800000 */
[----:B------:R-:W1:Y:S01]  /*0b30*/  LDC.64 R8, c[0x0][0x388] ;  /* 0x0000e200ff087b82 */ /* 0x000e620000000a00 */
[----:B------:R-:W-:Y:S01]  /*0b40*/  IMAD R11, R4, R25, R2 ;  /* 0x00000019040b7224 */ /* 0x000fe200078e0202 */
[----:B------:R-:W0:Y:S03]  /*0b50*/  LDG.E R6, desc[UR8][R6.64+-0xc] ;  /* 0xfffff40806067981 */ /* 0x000e26000c1e1900 */
[----:B-1----:R-:W-:-:S06]  /*0b60*/  IMAD.WIDE R8, R11, 0x4, R8 ;  /* 0x000000040b087825 */ /* 0x002fcc00078e0208 */
[----:B------:R-:W0:Y:S02]  /*0b70*/  LDG.E R9, desc[UR8][R8.64] ;  /* 0x0000000808097981 */ /* 0x000e24000c1e1900 */
[----:B0-----:R-:W-:-:S07]  /*0b80*/  FFMA R0, R9, R6, R0 ;  /* 0x0000000609007223 */ /* 0x001fce0000000000 */
.L_x_4:
[----:B------:R-:W-:Y:S05]  /*0b90*/  BSYNC.RECONVERGENT B0 ;  /* 0x0000000000007941 */ /* 0x000fea0003800200 */
.L_x_3:
[----:B------:R1:W-:Y:S01]  /*0ba0*/  STG.E desc[UR8][R12.64], R0 ;  /* 0x000000000c007986 */ /* 0x0003e2000c101908 */
[----:B------:R-:W-:-:S12]  /*0bb0*/  UIADD3 UR4, UPT, UPT, UR4, 0x4, URZ ;  /* 0x0000000404047890 */ /* 0x000fd8000fffe0ff */
.L_x_2:
[----:B------:R-:W-:-:S04]  /*0bc0*/  LOP3.LUT R4, R3, 0x1, RZ, 0xc0, !PT ;  /* 0x0000000103047812 */ /* 0x000fc800078ec0ff */
[----:B------:R-:W-:-:S13]  /*0bd0*/  ISETP.NE.U32.AND P0, PT, R4, 0x1, PT ;  /* 0x000000010400780c */ /* 0x000fda0003f05070 */
[----:B------:R-:W-:Y:S05]  /*0be0*/  @P0 BRA `(.L_x_5) ;  /* 0x0000000000700947 */ /* 0x000fea0003800000 */
[----:B------:R-:W2:Y:S01]  /*0bf0*/  LDCU UR5, c[0x0][0x39c] ;  /* 0x00007380ff0577ac */ /* 0x000ea20008000800 */
[----:B------:R-:W-:Y:S01]  /*0c00*/  IADD3 R10, PT, PT, R5, UR4, RZ ;  /* 0x00000004050a7c10 */ /* 0x000fe2000fffe0ff */
[----:B------:R-:W4:Y:S01]  /*0c10*/  LDC.64 R6, c[0x0][0x390] ;  /* 0x0000e400ff067b82 */ /* 0x000f220000000a00 */
[----:B------:R-:W-:Y:S02]  /*0c20*/  VIADD R15, R3, -UR4 ;  /* 0x80000004030f7c36 */ /* 0x000fe40008000000 */
[----:B--2---:R-:W-:-:S04]  /*0c30*/  ISETP.GE.AND P0, PT, R10, UR5, PT ;  /* 0x000000050a007c0c */ /* 0x004fc8000bf06270 */
[----:B------:R-:W-:Y:S01]  /*0c40*/  ISETP.LT.OR P0, PT, R10, RZ, P0 ;  /* 0x000000ff0a00720c */ /* 0x000fe20000701670 */
[----:B----4-:R-:W-:-:S12]  /*0c50*/  IMAD.WIDE R6, R15, 0x4, R6 ;  /* 0x000000040f067825 */ /* 0x010fd800078e0206 */
[----:B------:R-:W2:Y:S01]  /*0c60*/  @!P0 LDC.64 R8, c[0x0][0x388] ;  /* 0x0000e200ff088b82 */ /* 0x000ea20000000a00 */
[----:B------:R-:W-:Y:S01]  /*0c70*/  @!P0 IMAD R11, R10, R25, R2 ;  /* 0x000000190a0b8224 */ /* 0x000fe200078e0202 */
[----:B------:R-:W0:Y:S03]  /*0c80*/  @!P0 LDG.E R4, desc[UR8][R6.64] ;  /* 0x0000000806048981 */ /* 0x000e26000c1e1900 */
[----:B--2---:R-:W-:-:S06]  /*0c90*/  @!P0 IMAD.WIDE R8, R11, 0x4, R8 ;  /* 0x000000040b088825 */ /* 0x004fcc00078e0208 */
[----:B------:R-:W0:Y:S01]  /*0ca0*/  @!P0 LDG.E R9, desc[UR8][R8.64] ;  /* 0x0000000808098981 */ /* 0x000e22000c1e1900 */
[----:B------:R-:W-:-:S04]  /*0cb0*/  IADD3 R11, PT, PT, R10, 0x1, RZ ;  /* 0x000000010a0b7810 */ /* 0x000fc80007ffe0ff */
[----:B------:R-:W-:-:S04]  /*0cc0*/  ISETP.GE.AND P1, PT, R11, UR5, PT ;  /* 0x000000050b007c0c */ /* 0x000fc8000bf26270 */
[----:B------:R-:W-:Y:S01]  /*0cd0*/  ISETP.LT.OR P1, PT, R11, RZ, P1 ;  /* 0x000000ff0b00720c */ /* 0x000fe20000f21670 */
[----:B------:R-:W-:Y:S01]  /*0ce0*/  BSSY.RECONVERGENT B0, `(.L_x_6) ;  /* 0x000000a000007945 */ /* 0x000fe20003800200 */
[----:B01-3--:R-:W-:-:S05]  /*0cf0*/  @!P0 FFMA R0, R9, R4, R0 ;  /* 0x0000000409008223 */ /* 0x00bfca0000000000 */
        /* <DEDUP_REMOVED lines=8> */
.L_x_7:
[----:B------:R-:W-:Y:S05]  /*0d80*/  BSYNC.RECONVERGENT B0 ;  /* 0x0000000000007941 */ /* 0x000fea0003800200 */
.L_x_6:
[----:B------:R2:W-:Y:S01]  /*0d90*/  STG.E desc[UR8][R12.64], R0 ;  /* 0x000000000c007986 */ /* 0x0005e2000c101908 */
[----:B------:R-:W-:-:S12]  /*0da0*/  UIADD3 UR4, UPT, UPT, UR4, 0x2, URZ ;  /* 0x0000000204047890 */ /* 0x000fd8000fffe0ff */
.L_x_5:
[----:B------:R-:W4:Y:S01]  /*0db0*/  LDCU UR5, c[0x0][0x39c] ;  /* 0x00007380ff0577ac */ /* 0x000f220008000800 */
[----:B------:R-:W-:Y:S01]  /*0dc0*/  IADD3 R8, PT, PT, R5, UR4, RZ ;  /* 0x0000000405087c10 */ /* 0x000fe2000fffe0ff */
[----:B------:R-:W-:Y:S03]  /*0dd0*/  BSSY.RECONVERGENT B0, `(.L_x_8) ;  /* 0x000000d000007945 */ /* 0x000fe60003800200 */
[----:B----4-:R-:W-:-:S04]  /*0de0*/  ISETP.GE.AND P0, PT, R8, UR5, PT ;  /* 0x0000000508007c0c */ /* 0x010fc8000bf06270 */
[----:B------:R-:W-:-:S13]  /*0df0*/  ISETP.LT.OR P0, PT, R8, RZ, P0 ;  /* 0x000000ff0800720c */ /* 0x000fda0000701670 */
[----:B------:R-:W-:Y:S05]  /*0e00*/  @P0 BRA `(.L_x_9) ;  /* 0x0000000000240947 */ /* 0x000fea0003800000 */
[----:B------:R-:W4:Y:S01]  /*0e10*/  LDC.64 R4, c[0x0][0x388] ;  /* 0x0000e200ff047b82 */ /* 0x000f220000000a00 */
[----:B------:R-:W-:Y:S01]  /*0e20*/  IMAD R25, R8, R25, R2 ;  /* 0x0000001908197224 */ /* 0x000fe200078e0202 */
[----:B------:R-:W-:-:S06]  /*0e30*/  IADD3 R9, PT, PT, R3, -UR4, RZ ;  /* 0x8000000403097c10 */ /* 0x000fcc000fffe0ff */
[----:B------:R-:W5:Y:S01]  /*0e40*/  LDC.64 R6, c[0x0][0x390] ;  /* 0x0000e400ff067b82 */ /* 0x000f620000000a00 */
[----:B----4-:R-:W-:-:S06]  /*0e50*/  IMAD.WIDE R2, R25, 0x4, R4 ;  /* 0x0000000419027825 */ /* 0x010fcc00078e0204 */
[----:B------:R-:W0:Y:S01]  /*0e60*/  LDG.E R3, desc[UR8][R2.64] ;  /* 0x0000000802037981 */ /* 0x000e22000c1e1900 */
[----:B-----5:R-:W-:-:S06]  /*0e70*/  IMAD.WIDE R4, R9, 0x4, R6 ;  /* 0x0000000409047825 */ /* 0x020fcc00078e0206 */
[----:B------:R-:W0:Y:S02]  /*0e80*/  LDG.E R4, desc[UR8][R4.64] ;  /* 0x0000000804047981 */ /* 0x000e24000c1e1900 */
[----:B0123--:R-:W-:-:S07]  /*0e90*/  FFMA R0, R3, R4, R0 ;  /* 0x0000000403007223 */ /* 0x00ffce0000000000 */
.L_x_9:
[----:B------:R-:W-:Y:S05]  /*0ea0*/  BSYNC.RECONVERGENT B0 ;  /* 0x0000000000007941 */ /* 0x000fea0003800200 */
.L_x_8:
[----:B------:R-:W-:Y:S01]  /*0eb0*/  STG.E desc[UR8][R12.64], R0 ;  /* 0x000000000c007986 */ /* 0x000fe2000c101908 */
[----:B------:R-:W-:Y:S05]  /*0ec0*/  EXIT ;  /* 0x000000000000794d */ /* 0x000fea0003800000 */
.L_x_10:
[----:B------:R-:W-:-:S00]  /*0ed0*/  BRA `(.L_x_10) ;  /* 0xfffffffc00fc7947 */ /* 0x000fc0000383ffff */
[----:B------:R-:W-:-:S00]  /*0ee0*/  NOP ;  /* 0x0000000000007918 */ /* 0x000fc00000000000 */
        /* <DEDUP_REMOVED lines=9> */
.L_x_26:


//--------------------- .text._Z17convolutionRowGPUPfPKfS1_iii --------------------------
	.section	.text._Z17convolutionRowGPUPfPKfS1_iii,"ax",@progbits
	.align	128
        .global         _Z17convolutionRowGPUPfPKfS1_iii
        .type           _Z17convolutionRowGPUPfPKfS1_iii,@function
        .size           _Z17convolutionRowGPUPfPKfS1_iii,(.L_x_27 - _Z17convolutionRowGPUPfPKfS1_iii)
        .other          _Z17convolutionRowGPUPfPKfS1_iii,@"STO_CUDA_ENTRY STV_DEFAULT"
_Z17convolutionRowGPUPfPKfS1_iii:
.text._Z17convolutionRowGPUPfPKfS1_iii:
[----:B------:R-:W-:Y:S01]  /*0000*/  LDC R1, c[0x0][0x37c] ;  /* 0x0000df00ff017b82 */ /* 0x000fe20000000800 */
[----:B------:R-:W0:Y:S01]  /*0010*/  LDCU UR10, c[0x0][0x3a0] ;  /* 0x00007400ff0a77ac */ /* 0x000e220008000800 */
[----:B------:R-:W1:Y:S06]  /*0020*/  S2R R5, SR_TID.X ;  /* 0x0000000000057919 */ /* 0x000e6c0000002100 */
[----:B------:R-:W2:Y:S01]  /*0030*/  S2UR UR4, SR_CTAID.X ;  /* 0x00000000000479c3 */ /* 0x000ea20000002500 */
[----:B0-----:R-:W-:-:S13]  /*0040*/  ISETP.LE.AND P0, PT, RZ, UR10, PT ;  /* 0x0000000aff007c0c */ /* 0x001fda000bf03270 */
[----:B--2---:R-:W-:Y:S05]  /*0050*/  @!P0 EXIT ;  /* 0x000000000000894d */ /* 0x004fea0003800000 */
[----:B------:R-:W0:Y:S01]  /*0060*/  S2R R0, SR_TID.Y ;  /* 0x0000000000007919 */ /* 0x000e220000002200 */
[----:B------:R-:W1:Y:S01]  /*0070*/  LDC R4, c[0x0][0x360] ;  /* 0x0000d800ff047b82 */ /* 0x000e620000000800 */
[----:B------:R-:W0:Y:S01]  /*0080*/  LDCU UR5, c[0x0][0x364] ;  /* 0x00006c80ff0577ac */ /* 0x000e220008000800 */
[----:B------:R-:W0:Y:S01]  /*0090*/  S2R R7, SR_CTAID.Y ;  /* 0x0000000000077919 */ /* 0x000e220000002600 */
[----:B------:R-:W2:Y:S05]  /*00a0*/  LDCU UR6, c[0x0][0x398] ;  /* 0x00007300ff0677ac */ /* 0x000eaa0008000800 */
[----:B------:R-:W3:Y:S01]  /*00b0*/  LDC.64 R2, c[0x0][0x380] ;  /* 0x0000e000ff027b82 */ /* 0x000ee20000000a00 */
[----:B------:R-:W-:Y:S01]  /*00c0*/  UISETP.GE.U32.AND UP0, UPT, UR10, 0x4, UPT ;  /* 0x000000040a00788c */ /* 0x000fe2000bf06070 */
[----:B------:R-:W4:Y:S01]  /*00d0*/  LDCU.64 UR8, c[0x0][0x358] ;  /* 0x00006b00ff0877ac */ /* 0x000f220008000a00 */
[----:B-1----:R-:W-:Y:S01]  /*00e0*/  IMAD R4, R4, UR4, R5 ;  /* 0x0000000404047c24 */ /* 0x002fe2000f8e0205 */
[----:B------:R-:W-:Y:S01]  /*00f0*/  UIADD3 UR4, UPT, UPT, -UR10, URZ, URZ ;  /* 0x000000ff0a047290 */ /* 0x000fe2000fffe1ff */
[----:B0-----:R-:W-:-:S04]  /*0100*/  IMAD R5, R7, UR5, R0 ;  /* 0x0000000507057c24 */ /* 0x001fc8000f8e0200 */
[----:B--2---:R-:W-:Y:S02]  /*0110*/  IMAD R0, R5, UR6, R4 ;  /* 0x0000000605007c24 */ /* 0x004fe4000f8e0204 */
[----:B------:R-:W-:Y:S02]  /*0120*/  IMAD.MOV.U32 R5, RZ, RZ, RZ ;  /* 0x000000ffff057224 */ /* 0x000fe400078e00ff */
[----:B---3--:R-:W-:Y:S01]  /*0130*/  IMAD.WIDE R2, R0, 0x4, R2 ;  /* 0x0000000400027825 */ /* 0x008fe200078e0202 */
[----:B----4-:R-:W-:Y:S06]  /*0140*/  BRA.U !UP0, `(.L_x_11) ;  /* 0x0000000508307547 */ /* 0x010fec000b800000 */
[----:B------:R-:W0:Y:S01]  /*0150*/  LDC.64 R6, c[0x0][0x390] ;  /* 0x0000e400ff067b82 */ /* 0x000e220000000a00 */
[----:B------:R-:W-:Y:S02]  /*0160*/  USHF.L.U32 UR7, UR10, 0x1, URZ ;  /* 0x000000010a077899 */ /* 0x000fe400080006ff */
[----:B------:R-:W-:Y:S01]  /*0170*/  VIADD R17, R0, -UR10 ;  /* 0x8000000a00117c36 */ /* 0x000fe20008000000 */
[----:B------:R-:W-:Y:S01]  /*0180*/  IADD3 R14, PT, PT, R4, -UR10, RZ ;  /* 0x8000000a040e7c10 */ /* 0x000fe2000fffe0ff */
[----:B------:R-:W-:Y:S01]  /*0190*/  IMAD.MOV.U32 R5, RZ, RZ, RZ ;  /* 0x000000ffff057224 */ /* 0x000fe200078e00ff */
[----:B------:R-:W-:Y:S02]  /*01a0*/  ULOP3.LUT UR4, UR7, 0xfffffff8, URZ, 0xc0, !UPT ;  /* 0xfffffff807047892 */ /* 0x000fe4000f8ec0ff */
[----:B------:R-:W-:Y:S01]  /*01b0*/  IMAD.U32 R15, RZ, RZ, UR7 ;  /* 0x00000007ff0f7e24 */ /* 0x000fe2000f8e00ff */
[----:B------:R-:W1:Y:S01]  /*01c0*/  LDC.64 R8, c[0x0][0x388] ;  /* 0x0000e200ff087b82 */ /* 0x000e620000000a00 */
[----:B------:R-:W2:Y:S01]  /*01d0*/  LDCU UR6, c[0x0][0x398] ;  /* 0x00007300ff0677ac */ /* 0x000ea20008000800 */
[----:B------:R-:W-:-:S02]  /*01e0*/  UIADD3 UR5, UPT, UPT, -UR10, 0x3, URZ ;  /* 0x000000030a057890 */ /* 0x000fc4000fffe1ff */
[----:B------:R-:W-:-:S12]  /*01f0*/  UIADD3 UR4, UPT, UPT, -UR4, URZ, URZ ;  /* 0x000000ff04047290 */ /* 0x000fd8000fffe1ff */
.L_x_12:
[----:B--2---:R-:W-:Y:S01]  /*0200*/  ISETP.GE.AND P0, PT, R14, UR6, PT ;  /* 0x000000060e007c0c */ /* 0x004fe2000bf06270 */
[----:B0-----:R-:W-:-:S03]  /*0210*/  IMAD.WIDE R10, R15, 0x4, R6 ;  /* 0x000000040f0a7825 */ /* 0x001fc600078e0206 */
[----:B------:R-:W-:Y:S01]  /*0220*/  ISETP.LT.OR P0, PT, R14, RZ, P0 ;  /* 0x000000ff0e00720c */ /* 0x000fe20000701670 */
[----:B-1----:R-:W-:-:S12]  /*0230*/  IMAD.WIDE R12, R17, 0x4, R8 ;  /* 0x00000004110c7825 */ /* 0x002fd800078e0208 */
[----:B------:R-:W2:Y:S04]  /*0240*/  @!P0 LDG.E R18, desc[UR8][R10.64] ;  /* 0x000000080a128981 */ /* 0x000ea8000c1e1900 */
[----:B------:R-:W2:Y:S01]  /*0250*/  @!P0 LDG.E R16, desc[UR8][R12.64] ;  /* 0x000000080c108981 */ /* 0x000ea2000c1e1900 */
[----:B------:R-:W-:-:S04]  /*0260*/  IADD3 R19, PT, PT, R14, 0x1, RZ ;  /* 0x000000010e137810 */ /* 0x000fc80007ffe0ff */
[----:B------:R-:W-:-:S04]  /*0270*/  ISETP.GE.AND P1, PT, R19, UR6, PT ;  /* 0x0000000613007c0c */ /* 0x000fc8000bf26270 */
[----:B------:R-:W-:Y:S01]  /*0280*/  ISETP.LT.OR P1, PT, R19, RZ, P1 ;  /* 0x000000ff1300720c */ /* 0x000fe20000f21670 */
[----:B------:R-:W-:Y:S02]  /*0290*/  VIADD R19, R14, 0x2 ;  /* 0x000000020e137836 */ /* 0x000fe40000000000 */
[----:B--23--:R-:W-:-:S05]  /*02a0*/  @!P0 FFMA R5, R16, R18, R5 ;  /* 0x0000001210058223 */ /* 0x00cfca0000000005 */
[----:B------:R0:W-:Y:S05]  /*02b0*/  STG.E desc[UR8][R2.64], R5 ;  /* 0x0000000502007986 */ /* 0x0001ea000c101908 */
[----:B------:R-:W0:Y:S04]  /*02c0*/  @!P1 LDG.E R16, desc[UR8][R12.64+0x4] ;  /* 0x000004080c109981 */ /* 0x000e28000c1e1900 */
[----:B------:R-:W0:Y:S01]  /*02d0*/  @!P1 LDG.E R18, desc[UR8][R10.64+-0x4] ;  /* 0xfffffc080a129981 */ /* 0x000e22000c1e1900 */
[----:B------:R-:W-:-:S04]  /*02e0*/  ISETP.GE.AND P0, PT, R19, UR6, PT ;  /* 0x0000000613007c0c */ /* 0x000fc8000bf06270 */
[----:B------:R-:W-:Y:S01]  /*02f0*/  ISETP.LT.OR P0, PT, R19, RZ, P0 ;  /* 0x000000ff1300720c */ /* 0x000fe20000701670 */
[----:B------:R-:W-:Y:S02]  /*0300*/  VIADD R19, R14, 0x3 ;  /* 0x000000030e137836 */ /* 0x000fe40000000000 */
[----:B0-----:R-:W-:-:S05]  /*0310*/  @!P1 FFMA R5, R16, R18, R5 ;  /* 0x0000001210059223 */ /* 0x001fca0000000005 */
[----:B------:R0:W-:Y:S05]  /*0320*/  STG.E desc[UR8][R2.64], R5 ;  /* 0x0000000502007986 */ /* 0x0001ea000c101908 */
[----:B------:R-:W0:Y:S04]  /*0330*/  @!P0 LDG.E R16, desc[UR8][R12.64+0x8] ;  /* 0x000008080c108981 */ /* 0x000e28000c1e1900 */
[----:B------:R-:W0:Y:S01]  /*0340*/  @!P0 LDG.E R18, desc[UR8][R10.64+-0x8] ;  /* 0xfffff8080a128981 */ /* 0x000e22000c1e1900 */
[----:B------:R-:W-:-:S04]  /*0350*/  ISETP.GE.AND P1, PT, R19, UR6, PT ;  /* 0x0000000613007c0c */ /* 0x000fc8000bf26270 */
[----:B------:R-:W-:Y:S02]  /*0360*/  ISETP.LT.OR P1, PT, R19, RZ, P1 ;  /* 0x000000ff1300720c */ /* 0x000fe40000f21670 */
[----:B------:R-:W-:Y:S01]  /*0370*/  IADD3 R19, PT, PT, R14, 0x4, RZ ;  /* 0x000000040e137810 */ /* 0x000fe20007ffe0ff */
[----:B0-----:R-:W-:-:S05]  /*0380*/  @!P0 FFMA R5, R16, R18, R5 ;  /* 0x0000001210058223 */ /* 0x001fca0000000005 */
        /* <DEDUP_REMOVED lines=26> */
[----:B0-----:R-:W-:-:S05]  /*0530*/  @!P0 FFMA R5, R16, R18, R5 ;  /* 0x0000001210058223 */ /* 0x001fca0000000005 */
[----:B------:R0:W-:Y:S07]  /*0540*/  STG.E desc[UR8][R2.64], R5 ;  /* 0x0000000502007986 */ /* 0x0001ee000c101908 */
[----:B------:R-:W0:Y:S04]  /*0550*/  @!P1 LDG.E R16, desc[UR8][R12.64+0x1c] ;  /* 0x00001c080c109981 */ /* 0x000e28000c1e1900 */
[----:B------:R-:W0:Y:S01]  /*0560*/  @!P1 LDG.E R18, desc[UR8][R10.64+-0x1c] ;  /* 0xffffe4080a129981 */ /* 0x000e22000c1e1900 */
[----:B------:R-:W-:Y:S01]  /*0570*/  UIADD3 UR4, UPT, UPT, UR4, 0x8, URZ ;  /* 0x0000000804047890 */ /* 0x000fe2000fffe0ff */
[----:B------:R-:W-:Y:S01]  /*0580*/  VIADD R17, R17, 0x8 ;  /* 0x0000000811117836 */ /* 0x000fe20000000000 */
[----:B------:R-:W-:Y:S01]  /*0590*/  IADD3 R14, PT, PT, R14, 0x8, RZ ;  /* 0x000000080e0e7810 */ /* 0x000fe20007ffe0ff */
[----:B------:R-:W-:Y:S01]  /*05a0*/  VIADD R15, R15, 0xfffffff8 ;  /* 0xfffffff80f0f7836 */ /* 0x000fe20000000000 */
[----:B------:R-:W-:-:S02]  /*05b0*/  UISETP.NE.AND UP0, UPT, UR4, URZ, UPT ;  /* 0x000000ff0400728c */ /* 0x000fc4000bf05270 */
[----:B------:R-:W-:Y:S01]  /*05c0*/  UIADD3 UR5, UPT, UPT, UR5, 0x8, URZ ;  /* 0x0000000805057890 */ /* 0x000fe2000fffe0ff */
[----:B0-----:R-:W-:-:S05]  /*05d0*/  @!P1 FFMA R5, R16, R18, R5 ;  /* 0x0000001210059223 */ /* 0x001fca0000000005 */
[----:B------:R3:W-:Y:S01]  /*05e0*/  STG.E desc[UR8][R2.64], R5 ;  /* 0x0000000502007986 */ /* 0x0007e2000c101908 */
[----:B------:R-:W-:Y:S05]  /*05f0*/  BRA.U UP0, `(.L_x_12) ;  /* 0xfffffffd00007547 */ /* 0x000fea000b83ffff */
[----:B------:R-:W-:-:S12]  /*0600*/  UIADD3 UR4, UPT, UPT, UR5, -0x3, URZ ;  /* 0xfffffffd05047890 */ /* 0x000fd8000fffe0ff */
.L_x_11:
[----:B------:R-:W0:Y:S02]  /*0610*/  LDC R6, c[0x0][0x3a0] ;  /* 0x0000e800ff067b82 */ /* 0x000e240000000800 */
[----:B0-----:R-:W-:-:S05]  /*0620*/  IMAD.SHL.U32 R7, R6, 0x2, RZ ;  /* 0x0000000206077824 */ /* 0x001fca00078e00ff */
[----:B------:R-:W-:-:S04]  /*0630*/  LOP3.LUT R7, R7, 0x6, RZ, 0xc0, !PT ;  /* 0x0000000607077812 */ /* 0x000fc800078ec0ff */
[----:B------:R-:W-:-:S13]  /*0640*/  ISETP.GE.U32.AND P0, PT, R7, 0x3, PT ;  /* 0x000000030700780c */ /* 0x000fda0003f06070 */
[----:B------:R-:W-:Y:S05]  /*0650*/  @!P0 BRA `(.L_x_13) ;  /* 0x0000000000b08947 */ /* 0x000fea0003800000 */
[----:B------:R-:W0:Y:S01]  /*0660*/  LDC.64 R8, c[0x0][0x390] ;  /* 0x0000e400ff087b82 */ /* 0x000e220000000a00 */
[----:B------:R-:W-:Y:S01]  /*0670*/  IADD3 R15, PT, PT, R4, UR4, RZ ;  /* 0x00000004040f7c10 */ /* 0x000fe2000fffe0ff */
[----:B------:R-:W-:Y:S01]  /*0680*/  VIADD R7, R6, -UR4 ;  /* 0x8000000406077c36 */ /* 0x000fe20008000000 */
[----:B------:R-:W-:Y:S02]  /*0690*/  IADD3 R13, PT, PT, R0, UR4, RZ ;  /* 0x00000004000d7c10 */ /* 0x000fe4000fffe0ff */
[----:B------:R-:W-:-:S03]  /*06a0*/  ISETP.GE.AND P0, PT, R15, UR6, PT ;  /* 0x000000060f007c0c */ /* 0x000fc6000bf06270 */
[----:B------:R-:W1:Y:S01]  /*06b0*/  LDC.64 R10, c[0x0][0x388] ;  /* 0x0000e200ff0a7b82 */ /* 0x000e620000000a00 */
[----:B------:R-:W-:Y:S01]  /*06c0*/  ISETP.LT.OR P0, PT, R15, RZ, P0 ;  /* 0x000000ff0f00720c */ /* 0x000fe20000701670 */
[----:B0-----:R-:W-:-:S12]  /*06d0*/  IMAD.WIDE R8, R7, 0x4, R8 ;  /* 0x0000000407087825 */ /* 0x001fd800078e0208 */
[----:B------:R-:W3:Y:S01]  /*06e0*/  @!P0 LDG.E R7, desc[UR8][R8.64] ;  /* 0x0000000808078981 */ /* 0x000ee2000c1e1900 */
[----:B-1----:R-:W-:-:S05]  /*06f0*/  IMAD.WIDE R10, R13, 0x4, R10 ;  /* 0x000000040d0a7825 */ /* 0x002fca00078e020a */
[----:B------:R-:W3:Y:S01]  /*0700*/  @!P0 LDG.E R12, desc[UR8][R10.64] ;  /* 0x000000080a0c8981 */ /* 0x000ee2000c1e1900 */
[----:B------:R-:W-:-:S05]  /*0710*/  VIADD R13, R15, 0x1 ;  /* 0x000000010f0d7836 */ /* 0x000fca0000000000 */
[----:B------:R-:W-:-:S04]  /*0720*/  ISETP.GE.AND P2, PT, R13, UR6, PT ;  /* 0x000000060d007c0c */ /* 0x000fc8000bf46270 */
[----:B------:R-:W-:Y:S02]  /*0730*/  ISETP.LT.OR P2, PT, R13, RZ, P2 ;  /* 0x000000ff0d00720c */ /* 0x000fe40001741670 */
[C---:B------:R-:W-:Y:S01]  /*0740*/  IADD3 R14, PT, PT, R15.reuse, 0x2, RZ ;  /* 0x000000020f0e7810 */ /* 0x040fe20007ffe0ff */
[----:B------:R-:W-:Y:S01]  /*0750*/  VIADD R15, R15, 0x3 ;  /* 0x000000030f0f7836 */ /* 0x000fe20000000000 */
[----:B------:R-:W-:Y:S02]  /*0760*/  BSSY.RECONVERGENT B0, `(.L_x_14) ;  /* 0x000000b000007945 */ /* 0x000fe40003800200 */
[C---:B------:R-:W-:Y:S02]  /*0770*/  ISETP.GE.AND P3, PT, R14.reuse, UR6, PT ;  /* 0x000000060e007c0c */ /* 0x040fe4000bf66270 */
[----:B------:R-:W-:Y:S02]  /*0780*/  ISETP.GE.AND P1, PT, R15, UR6, PT ;  /* 0x000000060f007c0c */ /* 0x000fe4000bf26270 */
[----:B------:R-:W-:-:S02]  /*0790*/  ISETP.LT.OR P3, PT, R14, RZ, P3 ;  /* 0x000000ff0e00720c */ /* 0x000fc40001f61670 */
[----:B------:R-:W-:Y:S01]  /*07a0*/  ISETP.LT.OR P1, PT, R15, RZ, P1 ;  /* 0x000000ff0f00720c */ /* 0x000fe20000f21670 */
[----:B---3--:R-:W-:-:S05]  /*07b0*/  @!P0 FFMA R5, R12, R7, R5 ;  /* 0x000000070c058223 */ /* 0x008fca0000000005 */
[----:B------:R0:W-:Y:S01]  /*07c0*/  STG.E desc[UR8][R2.64], R5 ;  /* 0x0000000502007986 */ /* 0x0001e2000c101908 */
[----:B------:R-:W-:Y:S06]  /*07d0*/  @P2 BRA `(.L_x_15) ;  /* 0x00000000000c2947 */ /* 0x000fec0003800000 */
[----:B------:R-:W0:Y:S04]  /*07e0*/  LDG.E R12, desc[UR8][R10.64+0x4] ;  /* 0x000004080a0c7981 */ /* 0x000e28000c1e1900 */
[----:B------:R-:W0:Y:S02]  /*07f0*/  LDG.E R7, desc[UR8][R8.64+-0x4] ;  /* 0xfffffc0808077981 */ /* 0x000e24000c1e1900 */
[----:B0-----:R-:W-:-:S07]  /*0800*/  FFMA R5, R12, R7, R5 ;  /* 0x000000070c057223 */ /* 0x001fce0000000005 */
.L_x_15:
[----:B------:R-:W-:Y:S05]  /*0810*/  BSYNC.RECONVERGENT B0 ;  /* 0x0000000000007941 */ /* 0x000fea0003800200 */
.L_x_14:
[----:B------:R1:W-:Y:S01]  /*0820*/  STG.E desc[UR8][R2.64], R5 ;  /* 0x0000000502007986 */ /* 0x0003e2000c101908 */
[----:B------:R-:W-:Y:S04]  /*0830*/  BSSY.RECONVERGENT B0, `(.L_x_16) ;  /* 0x0000005000007945 */ /* 0x000fe80003800200 */
[----:B------:R-:W-:Y:S05]  /*0840*/  @P3 BRA `(.L_x_17) ;  /* 0x00000000000c3947 */ /* 0x000fea0003800000 */
[----:B------:R-:W0:Y:S04]  /*0850*/  LDG.E R12, desc[UR8][R10.64+0x8] ;  /* 0x000008080a0c7981 */ /* 0x000e28000c1e1900 */
[----:B------:R-:W0:Y:S02]  /*0860*/  LDG.E R7, desc[UR8][R8.64+-0x8] ;  /* 0xfffff80808077981 */ /* 0x000e24000c1e1900 */
[----:B01----:R-:W-:-:S07]  /*0870*/  FFMA R5, R12, R7, R5 ;  /* 0x000000070c057223 */ /* 0x003fce0000000005 */
.L_x_17:
[----:B------:R-:W-:Y:S05]  /*0880*/  BSYNC.RECONVERGENT B0 ;  /* 0x0000000000007941 */ /* 0x000fea0003800200 */
.L_x_16:
[----:B------:R2:W-:Y:S01]  /*0890*/  STG.E desc[UR8][R2.64], R5 ;  /* 0x0000000502007986 */ /* 0x0005e2000c101908 */
[----:B------:R-:W-:Y:S04]  /*08a0*/  BSSY.RECONVERGENT B0, `(.L_x_18) ;  /* 0x0000005000007945 */ /* 0x000fe80003800200 */
[----:B------:R-:W-:Y:S05]  /*08b0*/  @P1 BRA `(.L_x_19) ;  /* 0x00000000000c1947 */ /* 0x000fea0003800000 */
[----:B------:R-:W0:Y:S04]  /*08c0*/  LDG.E R10, desc[UR8][R10.64+0xc] ;  /* 0x00000c080a0a7981 */ /* 0x000e28000c1e1900 */
[----:B------:R-:W0:Y:S02]  /*08d0*/  LDG.E R8, desc[UR8][R8.64+-0xc] ;  /* 0xfffff40808087981 */ /* 0x000e24000c1e1900 */
[----:B012---:R-:W-:-:S07]  /*08e0*/  FFMA R5, R10, R8, R5 ;  /* 0x000000080a057223 */ /* 0x007fce0000000005 */
.L_x_19:
[----:B------:R-:W-:Y:S05]  /*08f0*/  BSYNC.RECONVERGENT B0 ;  /* 0x0000000000007941 */ /* 0x000fea0003800200 */
.L_x_18:
[----:B------:R4:W-:Y:S01]  /*0900*/  STG.E desc[UR8][R2.64], R5 ;  /* 0x0000000502007986 */ /* 0x0009e2000c101908 */
[----:B------:R-:W-:-:S12]  /*0910*/  UIADD3 UR4, UPT, UPT, UR4, 0x4, URZ ;  /* 0x0000000404047890 */ /* 0x000fd8000fffe0ff */
.L_x_13:
[----:B------:R-:W-:-:S04]  /*0920*/  LOP3.LUT R7, R6, 0x1, RZ, 0xc0, !PT ;  /* 0x0000000106077812 */ /* 0x000fc800078ec0ff */
[----:B------:R-:W-:-:S13]  /*0930*/  ISETP.NE.U32.AND P0, PT, R7, 0x1, PT ;  /* 0x000000010700780c */ /* 0x000fda0003f05070 */
[----:B------:R-:W-:Y:S05]  /*0940*/  @P0 BRA `(.L_x_20) ;  /* 0x0000000000600947 */ /* 0x000fea0003800000 */
[----:B------:R-:W5:Y:S01]  /*0950*/  LDC.64 R8, c[0x0][0x390] ;  /* 0x0000e400ff087b82 */ /* 0x000f620000000a00 */
[----:B------:R-:W-:Y:S01]  /*0960*/  IADD3 R13, PT, PT, R4, UR4, RZ ;  /* 0x00000004040d7c10 */ /* 0x000fe2000fffe0ff */
[----:B------:R-:W-:Y:S01]  /*0970*/  VIADD R7, R6, -UR4 ;  /* 0x8000000406077c36 */ /* 0x000fe20008000000 */
[----:B------:R-:W-:Y:S02]  /*0980*/  IADD3 R15, PT, PT, R0, UR4, RZ ;  /* 0x00000004000f7c10 */ /* 0x000fe4000fffe0ff */
[----:B------:R-:W-:-:S03]  /*0990*/  ISETP.GE.AND P0, PT, R13, UR6, PT ;  /* 0x000000060d007c0c */ /* 0x000fc6000bf06270 */
[----:B------:R-:W0:Y:S01]  /*09a0*/  LDC.64 R10, c[0x0][0x388] ;  /* 0x0000e200ff0a7b82 */ /* 0x000e220000000a00 */
[----:B------:R-:W-:Y:S01]  /*09b0*/  ISETP.LT.OR P0, PT, R13, RZ, P0 ;  /* 0x000000ff0d00720c */ /* 0x000fe20000701670 */
[----:B-----5:R-:W-:-:S12]  /*09c0*/  IMAD.WIDE R8, R7, 0x4, R8 ;  /* 0x0000000407087825 */ /* 0x020fd800078e0208 */
[----:B------:R-:W1:Y:S01]  /*09d0*/  @!P0 LDG.E R7, desc[UR8][R8.64] ;  /* 0x0000000808078981 */ /* 0x000e62000c1e1900 */
[----:B0-----:R-:W-:-:S05]  /*09e0*/  IMAD.WIDE R10, R15, 0x4, R10 ;  /* 0x000000040f0a7825 */ /* 0x001fca00078e020a */
[----:B------:R-:W1:Y:S01]  /*09f0*/  @!P0 LDG.E R12, desc[UR8][R10.64] ;  /* 0x000000080a0c8981 */ /* 0x000e62000c1e1900 */
[----:B------:R-:W-:-:S05]  /*0a00*/  VIADD R13, R13, 0x1 ;  /* 0x000000010d0d7836 */ /* 0x000fca0000000000 */
[----:B------:R-:W-:-:S04]  /*0a10*/  ISETP.GE.AND P1, PT, R13, UR6, PT ;  /* 0x000000060d007c0c */ /* 0x000fc8000bf26270 */
[----:B------:R-:W-:Y:S01]  /*0a20*/  ISETP.LT.OR P1, PT, R13, RZ, P1 ;  /* 0x000000ff0d00720c */ /* 0x000fe20000f21670 */
[----:B------:R-:W-:Y:S01]  /*0a30*/  BSSY.RECONVERGENT B0, `(.L_x_21) ;  /* 0x0000007000007945 */ /* 0x000fe20003800200 */
[----:B-1234-:R-:W-:-:S05]  /*0a40*/  @!P0 FFMA R5, R12, R7, R5 ;  /* 0x000000070c058223 */ /* 0x01efca0000000005 */
[----:B------:R0:W-:Y:S06]  /*0a50*/  STG.E desc[UR8][R2.64], R5 ;  /* 0x0000000502007986 */ /* 0x0001ec000c101908 */
[----:B------:R-:W-:Y:S05]  /*0a60*/  @P1 BRA `(.L_x_22) ;  /* 0x00000000000c1947 */ /* 0x000fea0003800000 */
[----:B------:R-:W0:Y:S04]  /*0a70*/  LDG.E R10, desc[UR8][R10.64+0x4] ;  /* 0x000004080a0a7981 */ /* 0x000e28000c1e1900 */
[----:B------:R-:W0:Y:S02]  /*0a80*/  LDG.E R8, desc[UR8][R8.64+-0x4] ;  /* 0xfffffc0808087981 */ /* 0x000e24000c1e1900 */
[----:B0-----:R-:W-:-:S07]  /*0a90*/  FFMA R5, R10, R8, R5 ;  /* 0x000000080a057223 */ /* 0x001fce0000000005 */
.L_x_22:
[----:B------:R-:W-:Y:S05]  /*0aa0*/  BSYNC.RECONVERGENT B0 ;  /* 0x0000000000007941 */ /* 0x000fea0003800200 */
.L_x_21:
[----:B------:R1:W-:Y:S01]  /*0ab0*/  STG.E desc[UR8][R2.64], R5 ;  /* 0x0000000502007986 */ /* 0x0003e2000c101908 */
[----:B------:R-:W-:-:S12]  /*0ac0*/  UIADD3 UR4, UPT, UPT, UR4, 0x2, URZ ;  /* 0x0000000204047890 */ /* 0x000fd8000fffe0ff */
.L_x_20:
[----:B------:R-:W-:Y:S01]  /*0ad0*/  IADD3 R4, PT, PT, R4, UR4, RZ ;  /* 0x0000000404047c10 */ /* 0x000fe2000fffe0ff */
[----:B------:R-:W-:Y:S03]  /*0ae0*/  BSSY.RECONVERGENT B0, `(.L_x_23) ;  /* 0x000000d000007945 */ /* 0x000fe60003800200 */
[----:B------:R-:W-:-:S04]  /*0af0*/  ISETP.GE.AND P0, PT, R4, UR6, PT ;  /* 0x0000000604007c0c */ /* 0x000fc8000bf06270 */
[----:B------:R-:W-:-:S13]  /*0b00*/  ISETP.LT.OR P0, PT, R4, RZ, P0 ;  /* 0x000000ff0400720c */ /* 0x000fda0000701670 */
[----:B------:R-:W-:Y:S05]  /*0b10*/  @P0 BRA `(.L_x_24) ;  /* 0x0000000000240947 */ /* 0x000fea0003800000 */
[----:B------:R-:W5:Y:S01]  /*0b20*/  LDC.64 R8, c[0x0][0x388] ;  /* 0x0000e200ff087b82 */ /* 0x000f620000000a00 */
[----:B------:R-:W-:Y:S01]  /*0b30*/  VIADD R7, R0, UR4 ;  /* 0x0000000400077c36 */ /* 0x000fe20008000000 */
[----:B------:R-:W-:-:S06]  /*0b40*/  IADD3 R13, PT, PT, R6, -UR4, RZ ;  /* 0x80000004060d7c10 */ /* 0x000fcc000fffe0ff */
[----:B------:R-:W0:Y:S01]  /*0b50*/  LDC.64 R10, c[0x0][0x390] ;  /* 0x0000e400ff0a7b82 */ /* 0x000e220000000a00 */
[----:B-----5:R-:W-:-:S06]  /*0b60*/  IMAD.WIDE R6, R7, 0x4, R8 ;  /* 0x0000000407067825 */ /* 0x020fcc00078e0208 */
[----:B------:R-:W1:Y:S01]  /*0b70*/  LDG.E R6, desc[UR8][R6.64] ;  /* 0x0000000806067981 */ /* 0x000e62000c1e1900 */
[----:B0-----:R-:W-:-:S06]  /*0b80*/  IMAD.WIDE R8, R13, 0x4, R10 ;  /* 0x000000040d087825 */ /* 0x001fcc00078e020a */
[----:B------:R-:W1:Y:S02]  /*0b90*/  LDG.E R8, desc[UR8][R8.64] ;  /* 0x0000000808087981 */ /* 0x000e64000c1e1900 */
[----:B-1234-:R-:W-:-:S07]  /*0ba0*/  FFMA R5, R6, R8, R5 ;  /* 0x0000000806057223 */ /* 0x01efce0000000005 */
.L_x_24:
[----:B------:R-:W-:Y:S05]  /*0bb0*/  BSYNC.RECONVERGENT B0 ;  /* 0x0000000000007941 */ /* 0x000fea0003800200 */
.L_x_23:
[----:B------:R-:W-:Y:S01]  /*0bc0*/  STG.E desc[UR8][R2.64], R5 ;  /* 0x0000000502007986 */ /* 0x000fe2000c101908 */
[----:B------:R-:W-:Y:S05]  /*0bd0*/  EXIT ;  /* 0x000000000000794d */ /* 0x000fea0003800000 */
.L_x_25:
        /* <DEDUP_REMOVED lines=10> */
.L_x_27:


//--------------------- .nv.shared.reserved.0     --------------------------
	.section	.nv.shared.reserved.0,"aw",@nobits
	.weak		__nv_reservedSMEM_offset_0_alias
	.size		__nv_reservedSMEM_offset_0_alias, 0, 64
	.other		__nv_reservedSMEM_offset_0_alias,@"STO_CUDA_RESERVED_SHARED STV_DEFAULT"
__nv_reservedSMEM_offset_0_alias:
	.zero		0
	.zero		64


//--------------------- .nv.constant0._Z20convolutionColumnGPUPfPKfS1_iii --------------------------
	.section	.nv.constant0._Z20convolutionColumnGPUPfPKfS1_iii,"a",@progbits
	.sectionflags	@""
	.align	4
.nv.constant0._Z20convolutionColumnGPUPfPKfS1_iii:
	.zero		932


//--------------------- .nv.constant0._Z17convolutionRowGPUPfPKfS1_iii --------------------------
	.section	.nv.constant0._Z17convolutionRowGPUPfPKfS1_iii,"a",@progbits
	.sectionflags	@""
	.align	4
.nv.constant0._Z17convolutionRowGPUPfPKfS1_iii:
	.zero		932


//--------------------- SYMBOLS --------------------------

	.type		.nv.reservedSmem.offset0,@object
	.size		.nv.reservedSmem.offset0,0x4
